// auto-generated by cutlass_sweep.gemm — config: {"arch": "sm_90", "cluster_m": 1, "cluster_n": 1, "dtype": "e4m3", "dtype_b": "e4m3", "layout": "nn", "stages": 0, "tile_k": 128, "tile_m": 64, "tile_n": 64}
#include "cutlass/cutlass.h"
#include "cutlass/gemm/collective/collective_builder.hpp"
#include "cutlass/gemm/device/gemm_universal_adapter.h"
#include "cutlass/gemm/kernel/gemm_universal.hpp"
#include "cutlass/epilogue/collective/collective_builder.hpp"

using ElemA = cutlass::float_e4m3_t;
using ElemB = cutlass::float_e4m3_t;
using ElemCD = cutlass::float_e4m3_t;
using Acc  = float;
using TileShape    = cute::Shape<cute::_64, cute::_64, cute::_128>;
using ClusterShape = cute::Shape<cute::_1, cute::_1, cute::_1>;

using CollectiveEpilogue = typename cutlass::epilogue::collective::CollectiveBuilder<
    cutlass::arch::Sm90, cutlass::arch::OpClassTensorOp,
    TileShape, ClusterShape,
    cutlass::epilogue::collective::EpilogueTileAuto,
    Acc, Acc,
    ElemCD, cutlass::layout::RowMajor, 128 / cutlass::sizeof_bits<ElemCD>::value,
    ElemCD, cutlass::layout::RowMajor, 128 / cutlass::sizeof_bits<ElemCD>::value,
    cutlass::epilogue::collective::EpilogueScheduleAuto
  >::CollectiveOp;

using CollectiveMainloop = typename cutlass::gemm::collective::CollectiveBuilder<
    cutlass::arch::Sm90, cutlass::arch::OpClassTensorOp,
    ElemA, cutlass::layout::RowMajor, 128 / cutlass::sizeof_bits<ElemA>::value,
    ElemB, cutlass::layout::RowMajor, 128 / cutlass::sizeof_bits<ElemB>::value,
    Acc,
    TileShape, ClusterShape,
    cutlass::gemm::collective::StageCountAutoCarveout<static_cast<int>(sizeof(typename CollectiveEpilogue::SharedStorage))>,
    cutlass::gemm::collective::KernelScheduleAuto
  >::CollectiveOp;

using GemmKernel = cutlass::gemm::kernel::GemmUniversal<
    cute::Shape<int,int,int,int>,
    CollectiveMainloop,
    CollectiveEpilogue
>;
using Gemm = cutlass::gemm::device::GemmUniversalAdapter<GemmKernel>;

// Force the device kernel symbol into the cubin without needing a host main.
auto* _anchor = &cutlass::device_kernel<GemmKernel>;


// ===== COMPILED SASS (sm_90a) =====

	.target	sm_90a

	.elftype	@"ET_EXEC"


//--------------------- .note.nv.tkinfo           --------------------------
	.section	.note.nv.tkinfo,"",@"SHT_NOTE"
	.sectionflags	@"SHF_NOTE_NV_TKINFO"
	.tkinfo
        /*0018*/ 	.word	0x00000002
        /*0030*/ 	.string	""
        /*0030*/ 	.string	"ptxas"
        /*0030*/ 	.string	"Cuda compilation tools, release 13.0, V13.0.88"
        /*0030*/ 	.string	"Build cuda_13.0.r13.0/compiler.36424714_0"
        /*0030*/ 	.string	"-arch sm_90a -m 64 "



//--------------------- .note.nv.cuinfo           --------------------------
	.section	.note.nv.cuinfo,"",@"SHT_NOTE"
	.sectionflags	@"SHF_NOTE_NV_CUINFO"
        /*0018*/ 	.short	0x0002
        /*001a*/ 	.short	0x005a
        /*001c*/ 	.short	0x0082
	.zero		2


//--------------------- .nv.info                  --------------------------
	.section	.nv.info,"",@"SHT_CUDA_INFO"
	.align	4


	//----- nvinfo : EIATTR_REGCOUNT
	.align		4
        /*0000*/ 	.byte	0x04, 0x2f
        /*0002*/ 	.short	(.L_16 - .L_15)
	.align		4
.L_15:
        /*0004*/ 	.word	index@(_ZN7cutlass13device_kernelINS_4gemm6kernel13GemmUniversalIN4cute5tupleIJiiiiEEENS1_10collective13CollectiveMmaINS1_39MainloopSm90TmaGmmaRmemAWarpSpecializedILi14ENS5_IJNS4_1CILi1EEESB_SB_EEENS1_32KernelTmaWarpSpecializedPingpongEEENS5_IJNSA_ILi64EEESF_NSA_ILi128EEEEEENS_12float_e4m3_tENS5_IJlSB_lEEESI_NS5_IJSB_llEEENS4_8TiledMMAINS4_8MMA_AtomIJNS4_4SM904GMMA30MMA_64x64x32_F32E4M3E4M3_RS_TNILNSO_7ScaleInE1ELSQ_1EEEEEENS4_6LayoutISC_NS5_IJNSA_ILi0EEESU_SU_EEEEENS5_IJNS4_10UnderscoreESX_SX_EEEEENS4_13SM90_TMA_LOADENS4_14ComposedLayoutINS4_7SwizzleILi3ELi4ELi3EEENS4_18smem_ptr_flag_bitsILi8EEENST_INS5_IJNSA_ILi8EEESG_EEENS5_IJSG_SB_EEEEEEEvNS4_8identityES10_NS11_INS12_ILi2ELi4ELi3EEES15_NST_INS5_IJSF_S16_EEENS5_IJSB_SF_EEEEEEENS4_9Copy_AtomIJNS4_39AutoVectorizingCopyWithAssumedAlignmentILi128EEESI_EEES1B_EENS_8epilogue10collective6detail29Sm90TmaWarpSpecializedAdapterINS1N_15DefaultEpilogueISI_SJ_SJ_NS1M_6thread17LinearCombinationISI_Li1EffLNS1R_9ScaleType4KindE0ELNS_15FloatRoundStyleE2ESI_EENS1_15EpilogueDefaultEEEEEvvEEEEvNT_6ParamsE)
        /*0008*/ 	.word	0x000000a8


	//----- nvinfo : EIATTR_FRAME_SIZE
	.align		4
.L_16:
        /*000c*/ 	.byte	0x04, 0x11
        /*000e*/ 	.short	(.L_18 - .L_17)
	.align		4
.L_17:
        /*0010*/ 	.word	index@(_ZN7cutlass13device_kernelINS_4gemm6kernel13GemmUniversalIN4cute5tupleIJiiiiEEENS1_10collective13CollectiveMmaINS1_39MainloopSm90TmaGmmaRmemAWarpSpecializedILi14ENS5_IJNS4_1CILi1EEESB_SB_EEENS1_32KernelTmaWarpSpecializedPingpongEEENS5_IJNSA_ILi64EEESF_NSA_ILi128EEEEEENS_12float_e4m3_tENS5_IJlSB_lEEESI_NS5_IJSB_llEEENS4_8TiledMMAINS4_8MMA_AtomIJNS4_4SM904GMMA30MMA_64x64x32_F32E4M3E4M3_RS_TNILNSO_7ScaleInE1ELSQ_1EEEEEENS4_6LayoutISC_NS5_IJNSA_ILi0EEESU_SU_EEEEENS5_IJNS4_10UnderscoreESX_SX_EEEEENS4_13SM90_TMA_LOADENS4_14ComposedLayoutINS4_7SwizzleILi3ELi4ELi3EEENS4_18smem_ptr_flag_bitsILi8EEENST_INS5_IJNSA_ILi8EEESG_EEENS5_IJSG_SB_EEEEEEEvNS4_8identityES10_NS11_INS12_ILi2ELi4ELi3EEES15_NST_INS5_IJSF_S16_EEENS5_IJSB_SF_EEEEEEENS4_9Copy_AtomIJNS4_39AutoVectorizingCopyWithAssumedAlignmentILi128EEESI_EEES1B_EENS_8epilogue10collective6detail29Sm90TmaWarpSpecializedAdapterINS1N_15DefaultEpilogueISI_SJ_SJ_NS1M_6thread17LinearCombinationISI_Li1EffLNS1R_9ScaleType4KindE0ELNS_15FloatRoundStyleE2ESI_EENS1_15EpilogueDefaultEEEEEvvEEEEvNT_6ParamsE)
        /*0014*/ 	.word	0x00000000


	//----- nvinfo : EIATTR_MIN_STACK_SIZE
	.align		4
.L_18:
        /*0018*/ 	.byte	0x04, 0x12
        /*001a*/ 	.short	(.L_20 - .L_19)
	.align		4
.L_19:
        /*001c*/ 	.word	index@(_ZN7cutlass13device_kernelINS_4gemm6kernel13GemmUniversalIN4cute5tupleIJiiiiEEENS1_10collective13CollectiveMmaINS1_39MainloopSm90TmaGmmaRmemAWarpSpecializedILi14ENS5_IJNS4_1CILi1EEESB_SB_EEENS1_32KernelTmaWarpSpecializedPingpongEEENS5_IJNSA_ILi64EEESF_NSA_ILi128EEEEEENS_12float_e4m3_tENS5_IJlSB_lEEESI_NS5_IJSB_llEEENS4_8TiledMMAINS4_8MMA_AtomIJNS4_4SM904GMMA30MMA_64x64x32_F32E4M3E4M3_RS_TNILNSO_7ScaleInE1ELSQ_1EEEEEENS4_6LayoutISC_NS5_IJNSA_ILi0EEESU_SU_EEEEENS5_IJNS4_10UnderscoreESX_SX_EEEEENS4_13SM90_TMA_LOADENS4_14ComposedLayoutINS4_7SwizzleILi3ELi4ELi3EEENS4_18smem_ptr_flag_bitsILi8EEENST_INS5_IJNSA_ILi8EEESG_EEENS5_IJSG_SB_EEEEEEEvNS4_8identityES10_NS11_INS12_ILi2ELi4ELi3EEES15_NST_INS5_IJSF_S16_EEENS5_IJSB_SF_EEEEEEENS4_9Copy_AtomIJNS4_39AutoVectorizingCopyWithAssumedAlignmentILi128EEESI_EEES1B_EENS_8epilogue10collective6detail29Sm90TmaWarpSpecializedAdapterINS1N_15DefaultEpilogueISI_SJ_SJ_NS1M_6thread17LinearCombinationISI_Li1EffLNS1R_9ScaleType4KindE0ELNS_15FloatRoundStyleE2ESI_EENS1_15EpilogueDefaultEEEEEvvEEEEvNT_6ParamsE)
        /*0020*/ 	.word	0x00000000
.L_20:


//--------------------- .nv.compat                --------------------------
	.section	.nv.compat,"",@"SHT_CUDA_COMPAT_INFO"
	.align	4
        /*0000*/ 	.byte	0x02, 0x09, 0x01, 0x00, 0x02, 0x02, 0x04, 0x00, 0x02, 0x05, 0x05, 0x00, 0x03, 0x07, 0x01, 0x01
        /*0010*/ 	.byte	0x02, 0x03, 0x01, 0x00, 0x02, 0x06, 0x01, 0x00, 0x04, 0x0b, 0x08, 0x00, 0x00, 0x00, 0x00, 0x00
        /*0020*/ 	.byte	0x00, 0x00, 0x00, 0x00


//--------------------- .nv.info._ZN7cutlass13device_kernelINS_4gemm6kernel13GemmUniversalIN4cute5tupleIJiiiiEEENS1_10collective13CollectiveMmaINS1_39MainloopSm90TmaGmmaRmemAWarpSpecializedILi14ENS5_IJNS4_1CILi1EEESB_SB_EEENS1_32KernelTmaWarpSpecializedPingpongEEENS5_IJNSA_ILi64EEESF_NSA_ILi128EEEEEENS_12float_e4m3_tENS5_IJlSB_lEEESI_NS5_IJSB_llEEENS4_8TiledMMAINS4_8MMA_AtomIJNS4_4SM904GMMA30MMA_64x64x32_F32E4M3E4M3_RS_TNILNSO_7ScaleInE1ELSQ_1EEEEEENS4_6LayoutISC_NS5_IJNSA_ILi0EEESU_SU_EEEEENS5_IJNS4_10UnderscoreESX_SX_EEEEENS4_13SM90_TMA_LOADENS4_14ComposedLayoutINS4_7SwizzleILi3ELi4ELi3EEENS4_18smem_ptr_flag_bitsILi8EEENST_INS5_IJNSA_ILi8EEESG_EEENS5_IJSG_SB_EEEEEEEvNS4_8identityES10_NS11_INS12_ILi2ELi4ELi3EEES15_NST_INS5_IJSF_S16_EEENS5_IJSB_SF_EEEEEEENS4_9Copy_AtomIJNS4_39AutoVectorizingCopyWithAssumedAlignmentILi128EEESI_EEES1B_EENS_8epilogue10collective6detail29Sm90TmaWarpSpecializedAdapterINS1N_15DefaultEpilogueISI_SJ_SJ_NS1M_6thread17LinearCombinationISI_Li1EffLNS1R_9ScaleType4KindE0ELNS_15FloatRoundStyleE2ESI_EENS1_15EpilogueDefaultEEEEEvvEEEEvNT_6ParamsE --------------------------
	.section	.nv.info._ZN7cutlass13device_kernelINS_4gemm6kernel13GemmUniversalIN4cute5tupleIJiiiiEEENS1_10collective13CollectiveMmaINS1_39MainloopSm90TmaGmmaRmemAWarpSpecializedILi14ENS5_IJNS4_1CILi1EEESB_SB_EEENS1_32KernelTmaWarpSpecializedPingpongEEENS5_IJNSA_ILi64EEESF_NSA_ILi128EEEEEENS_12float_e4m3_tENS5_IJlSB_lEEESI_NS5_IJSB_llEEENS4_8TiledMMAINS4_8MMA_AtomIJNS4_4SM904GMMA30MMA_64x64x32_F32E4M3E4M3_RS_TNILNSO_7ScaleInE1ELSQ_1EEEEEENS4_6LayoutISC_NS5_IJNSA_ILi0EEESU_SU_EEEEENS5_IJNS4_10UnderscoreESX_SX_EEEEENS4_13SM90_TMA_LOADENS4_14ComposedLayoutINS4_7SwizzleILi3ELi4ELi3EEENS4_18smem_ptr_flag_bitsILi8EEENST_INS5_IJNSA_ILi8EEESG_EEENS5_IJSG_SB_EEEEEEEvNS4_8identityES10_NS11_INS12_ILi2ELi4ELi3EEES15_NST_INS5_IJSF_S16_EEENS5_IJSB_SF_EEEEEEENS4_9Copy_AtomIJNS4_39AutoVectorizingCopyWithAssumedAlignmentILi128EEESI_EEES1B_EENS_8epilogue10collective6detail29Sm90TmaWarpSpecializedAdapterINS1N_15DefaultEpilogueISI_SJ_SJ_NS1M_6thread17LinearCombinationISI_Li1EffLNS1R_9ScaleType4KindE0ELNS_15FloatRoundStyleE2ESI_EENS1_15EpilogueDefaultEEEEEvvEEEEvNT_6ParamsE,"",@"SHT_CUDA_INFO"
	.sectionflags	@""
	.align	4


	//----- nvinfo : EIATTR_CUDA_API_VERSION
	.align		4
        /*0000*/ 	.byte	0x04, 0x37
        /*0002*/ 	.short	(.L_22 - .L_21)
.L_21:
        /*0004*/ 	.word	0x00000082


	//----- nvinfo : EIATTR_KPARAM_INFO
	.align		4
.L_22:
        /*0008*/ 	.byte	0x04, 0x17
        /*000a*/ 	.short	(.L_24 - .L_23)
.L_23:
        /*000c*/ 	.word	0x00000000
        /*0010*/ 	.short	0x0000
        /*0012*/ 	.short	0x0070
        /*0014*/ 	.byte	0x00, 0xf0, 0x01, 0x10


	//----- nvinfo : EIATTR_SPARSE_MMA_MASK
	.align		4
.L_24:
        /*0018*/ 	.byte	0x03, 0x50
        /*001a*/ 	.short	0x0000


	//----- nvinfo : EIATTR_MAXREG_COUNT
	.align		4
        /*001c*/ 	.byte	0x03, 0x1b
        /*001e*/ 	.short	0x00a8


	//----- nvinfo : EIATTR_NUM_BARRIERS
	.align		4
        /*0020*/ 	.byte	0x02, 0x4c
        /*0022*/ 	.byte	0x01
	.zero		1


	//----- nvinfo : EIATTR_EXTERNS
	.align		4
        /*0024*/ 	.byte	0x04, 0x0f
        /*0026*/ 	.short	(.L_26 - .L_25)


	//   ....[0]....
	.align		4
.L_25:
        /*0028*/ 	.word	index@(__assertfail)


	//----- nvinfo : EIATTR_MERCURY_ISA_VERSION
	.align		4
.L_26:
        /*002c*/ 	.byte	0x03, 0x5f
        /*002e*/ 	.short	0x0101


	//----- nvinfo : EIATTR_INT_WARP_WIDE_INSTR_OFFSETS
	.align		4
        /*0030*/ 	.byte	0x04, 0x31
        /*0032*/ 	.short	(.L_28 - .L_27)


	//   ....[0]....
.L_27:
        /*0034*/ 	.word	0x00000600


	//   ....[1]....
        /*0038*/ 	.word	0x00000610


	//   ....[2]....
        /*003c*/ 	.word	0x00000680


	//   ....[3]....
        /*0040*/ 	.word	0x00000690


	//   ....[4]....
        /*0044*/ 	.word	0x000006a0


	//   ....[5]....
        /*0048*/ 	.word	0x000006c0


	//   ....[6]....
        /*004c*/ 	.word	0x00000720


	//   ....[7]....
        /*0050*/ 	.word	0x00000740


	//----- nvinfo : EIATTR_COOP_GROUP_MASK_REGIDS
	.align		4
.L_28:
        /*0054*/ 	.byte	0x04, 0x29
        /*0056*/ 	.short	(.L_30 - .L_29)


	//   ....[0]....
.L_29:
        /*0058*/ 	.word	0xffffffff


	//   ....[1]....
        /*005c*/ 	.word	0xffffffff


	//   ....[2]....
        /*0060*/ 	.word	0xffffffff


	//   ....[3]....
        /*0064*/ 	.word	0xffffffff


	//   ....[4]....
        /*0068*/ 	.word	0xffffffff


	//   ....[5]....
        /*006c*/ 	.word	0xffffffff


	//   ....[6]....
        /*0070*/ 	.word	0x0500000f


	//----- nvinfo : EIATTR_COOP_GROUP_INSTR_OFFSETS
	.align		4
.L_30:
        /*0074*/ 	.byte	0x04, 0x28
        /*0076*/ 	.short	(.L_32 - .L_31)


	//   ....[0]....
.L_31:
        /*0078*/ 	.word	0x00000050


	//   ....[1]....
        /*007c*/ 	.word	0x00000080


	//   ....[2]....
        /*0080*/ 	.word	0x00000180


	//   ....[3]....
        /*0084*/ 	.word	0x00000500


	//   ....[4]....
        /*0088*/ 	.word	0x00000540


	//   ....[5]....
        /*008c*/ 	.word	0x00000580


	//   ....[6]....
        /*0090*/ 	.word	0x00008340


	//----- nvinfo : EIATTR_REG_RECONFIG
	.align		4
.L_32:
        /*0094*/ 	.byte	0x01, 0x54
	.zero		2


	//----- nvinfo : EIATTR_SYSCALL_OFFSETS
	.align		4
        /*0098*/ 	.byte	0x04, 0x46
        /*009a*/ 	.short	(.L_34 - .L_33)


	//   ....[0]....
.L_33:
        /*009c*/ 	.word	0x000017d0


	//   ....[1]....
        /*00a0*/ 	.word	0x00001910


	//   ....[2]....
        /*00a4*/ 	.word	0x00001a00


	//   ....[3]....
        /*00a8*/ 	.word	0x00006e00


	//   ....[4]....
        /*00ac*/ 	.word	0x00006f30


	//----- nvinfo : EIATTR_MBARRIER_INSTR_OFFSETS
	.align		4
.L_34:
        /*00b0*/ 	.byte	0x04, 0x39
        /*00b2*/ 	.short	(.L_36 - .L_35)


	//   ....[0]....
.L_35:
        /*00b4*/ 	.word	0x00000320
        /*00b8*/ 	.word	0x000000ff
        /*00bc*/ 	.word	0x00000000
        /*00c0*/ 	.short	0x0100
        /*00c2*/ 	.byte	0x05
	.zero		1


	//   ....[1]....
        /*00c4*/ 	.word	0x00000330
        /*00c8*/ 	.word	0x000000ff
        /*00cc*/ 	.word	0x00000070
        /*00d0*/ 	.short	0x0100
        /*00d2*/ 	.byte	0x05
	.zero		1


	//   ....[2]....
        /*00d4*/ 	.word	0x00000340
        /*00d8*/ 	.word	0x000000ff
        /*00dc*/ 	.word	0x00000008
        /*00e0*/ 	.short	0x0100
        /*00e2*/ 	.byte	0x05
	.zero		1


	//   ....[3]....
        /*00e4*/ 	.word	0x00000350
        /*00e8*/ 	.word	0x000000ff
        /*00ec*/ 	.word	0x00000078
        /*00f0*/ 	.short	0x0100
        /*00f2*/ 	.byte	0x05
	.zero		1


	//   ....[4]....
        /*00f4*/ 	.word	0x00000360
        /*00f8*/ 	.word	0x000000ff
        /*00fc*/ 	.word	0x00000010
        /*0100*/ 	.short	0x0100
        /*0102*/ 	.byte	0x05
	.zero		1


	//   ....[5]....
        /*0104*/ 	.word	0x00000370
        /*0108*/ 	.word	0x000000ff
        /*010c*/ 	.word	0x00000080
        /*0110*/ 	.short	0x0100
        /*0112*/ 	.byte	0x05
	.zero		1


	//   ....[6]....
        /*0114*/ 	.word	0x00000380
        /*0118*/ 	.word	0x000000ff
        /*011c*/ 	.word	0x00000018
        /*0120*/ 	.short	0x0100
        /*0122*/ 	.byte	0x05
	.zero		1


	//   ....[7]....
        /*0124*/ 	.word	0x00000390
        /*0128*/ 	.word	0x000000ff
        /*012c*/ 	.word	0x00000088
        /*0130*/ 	.short	0x0100
        /*0132*/ 	.byte	0x05
	.zero		1


	//   ....[8]....
        /*0134*/ 	.word	0x000003a0
        /*0138*/ 	.word	0x000000ff
        /*013c*/ 	.word	0x00000020
        /*0140*/ 	.short	0x0100
        /*0142*/ 	.byte	0x05
	.zero		1


	//   ....[9]....
        /*0144*/ 	.word	0x000003b0
        /*0148*/ 	.word	0x000000ff
        /*014c*/ 	.word	0x00000090
        /*0150*/ 	.short	0x0100
        /*0152*/ 	.byte	0x05
	.zero		1


	//   ....[10]....
        /*0154*/ 	.word	0x000003c0
        /*0158*/ 	.word	0x000000ff
        /*015c*/ 	.word	0x00000028
        /*0160*/ 	.short	0x0100
        /*0162*/ 	.byte	0x05
	.zero		1


	//   ....[11]....
        /*0164*/ 	.word	0x000003d0
        /*0168*/ 	.word	0x000000ff
        /*016c*/ 	.word	0x00000098
        /*0170*/ 	.short	0x0100
        /*0172*/ 	.byte	0x05
	.zero		1


	//   ....[12]....
        /*0174*/ 	.word	0x000003e0
        /*0178*/ 	.word	0x000000ff
        /*017c*/ 	.word	0x00000030
        /*0180*/ 	.short	0x0100
        /*0182*/ 	.byte	0x05
	.zero		1


	//   ....[13]....
        /*0184*/ 	.word	0x000003f0
        /*0188*/ 	.word	0x000000ff
        /*018c*/ 	.word	0x000000a0
        /*0190*/ 	.short	0x0100
        /*0192*/ 	.byte	0x05
	.zero		1


	//   ....[14]....
        /*0194*/ 	.word	0x00000400
        /*0198*/ 	.word	0x000000ff
        /*019c*/ 	.word	0x00000038
        /*01a0*/ 	.short	0x0100
        /*01a2*/ 	.byte	0x05
	.zero		1


	//   ....[15]....
        /*01a4*/ 	.word	0x00000410
        /*01a8*/ 	.word	0x000000ff
        /*01ac*/ 	.word	0x000000a8
        /*01b0*/ 	.short	0x0100
        /*01b2*/ 	.byte	0x05
	.zero		1


	//   ....[16]....
        /*01b4*/ 	.word	0x00000420
        /*01b8*/ 	.word	0x000000ff
        /*01bc*/ 	.word	0x00000040
        /*01c0*/ 	.short	0x0100
        /*01c2*/ 	.byte	0x05
	.zero		1


	//   ....[17]....
        /*01c4*/ 	.word	0x00000430
        /*01c8*/ 	.word	0x000000ff
        /*01cc*/ 	.word	0x000000b0
        /*01d0*/ 	.short	0x0100
        /*01d2*/ 	.byte	0x05
	.zero		1


	//   ....[18]....
        /*01d4*/ 	.word	0x00000440
        /*01d8*/ 	.word	0x000000ff
        /*01dc*/ 	.word	0x00000048
        /*01e0*/ 	.short	0x0100
        /*01e2*/ 	.byte	0x05
	.zero		1


	//   ....[19]....
        /*01e4*/ 	.word	0x00000450
        /*01e8*/ 	.word	0x000000ff
        /*01ec*/ 	.word	0x000000b8
        /*01f0*/ 	.short	0x0100
        /*01f2*/ 	.byte	0x05
	.zero		1


	//   ....[20]....
        /*01f4*/ 	.word	0x00000460
        /*01f8*/ 	.word	0x000000ff
        /*01fc*/ 	.word	0x00000050
        /*0200*/ 	.short	0x0100
        /*0202*/ 	.byte	0x05
	.zero		1


	//   ....[21]....
        /*0204*/ 	.word	0x00000470
        /*0208*/ 	.word	0x000000ff
        /*020c*/ 	.word	0x000000c0
        /*0210*/ 	.short	0x0100
        /*0212*/ 	.byte	0x05
	.zero		1


	//   ....[22]....
        /*0214*/ 	.word	0x00000480
        /*0218*/ 	.word	0x000000ff
        /*021c*/ 	.word	0x00000058
        /*0220*/ 	.short	0x0100
        /*0222*/ 	.byte	0x05
	.zero		1


	//   ....[23]....
        /*0224*/ 	.word	0x00000490
        /*0228*/ 	.word	0x000000ff
        /*022c*/ 	.word	0x000000c8
        /*0230*/ 	.short	0x0100
        /*0232*/ 	.byte	0x05
	.zero		1


	//   ....[24]....
        /*0234*/ 	.word	0x000004a0
        /*0238*/ 	.word	0x000000ff
        /*023c*/ 	.word	0x00000060
        /*0240*/ 	.short	0x0100
        /*0242*/ 	.byte	0x05
	.zero		1


	//   ....[25]....
        /*0244*/ 	.word	0x000004b0
        /*0248*/ 	.word	0x000000ff
        /*024c*/ 	.word	0x000000d0
        /*0250*/ 	.short	0x0100
        /*0252*/ 	.byte	0x05
	.zero		1


	//   ....[26]....
        /*0254*/ 	.word	0x000004c0
        /*0258*/ 	.word	0x000000ff
        /*025c*/ 	.word	0x00000068
        /*0260*/ 	.short	0x0100
        /*0262*/ 	.byte	0x05
	.zero		1


	//   ....[27]....
        /*0264*/ 	.word	0x000004d0
        /*0268*/ 	.word	0x000000ff
        /*026c*/ 	.word	0x000000d8
        /*0270*/ 	.short	0x0100
        /*0272*/ 	.byte	0x05
	.zero		1


	//   ....[28]....
        /*0274*/ 	.word	0x00000760
        /*0278*/ 	.word	0x000000ff
        /*027c*/ 	.word	0x00000110
        /*0280*/ 	.short	0x0100
        /*0282*/ 	.byte	0x05
	.zero		1


	//   ....[29]....
        /*0284*/ 	.word	0x00000770
        /*0288*/ 	.word	0x000000ff
        /*028c*/ 	.word	0x00000118
        /*0290*/ 	.short	0x0100
        /*0292*/ 	.byte	0x05
	.zero		1


	//   ....[30]....
        /*0294*/ 	.word	0x000007b0
        /*0298*/ 	.word	0x000000ff
        /*029c*/ 	.word	0x000000f0
        /*02a0*/ 	.short	0x0100
        /*02a2*/ 	.byte	0x0a
	.zero		1


	//   ....[31]....
        /*02a4*/ 	.word	0x000007d0
        /*02a8*/ 	.word	0x000000ff
        /*02ac*/ 	.word	0x000000f8
        /*02b0*/ 	.short	0x0100
        /*02b2*/ 	.byte	0x0a
	.zero		1


	//   ....[32]....
        /*02b4*/ 	.word	0x000007e0
        /*02b8*/ 	.word	0x000000ff
        /*02bc*/ 	.word	0x00000100
        /*02c0*/ 	.short	0x0100
        /*02c2*/ 	.byte	0x0a
	.zero		1


	//   ....[33]....
        /*02c4*/ 	.word	0x000007f0
        /*02c8*/ 	.word	0x000000ff
        /*02cc*/ 	.word	0x00000108
        /*02d0*/ 	.short	0x0100
        /*02d2*/ 	.byte	0x0a
	.zero		1


	//   ....[34]....
        /*02d4*/ 	.word	0x00001680
        /*02d8*/ 	.word	0x00000042
        /*02dc*/ 	.word	0x00000000
        /*02e0*/ 	.short	0x010a
        /*02e2*/ 	.byte	0x2d
	.zero		1


	//   ....[35]....
        /*02e4*/ 	.word	0x00001ac0
        /*02e8*/ 	.word	0x00000003
        /*02ec*/ 	.word	0x00000000
        /*02f0*/ 	.short	0x010a
        /*02f2*/ 	.byte	0x3f
	.zero		1


	//   ....[36]....
        /*02f4*/ 	.word	0x00001b00
        /*02f8*/ 	.word	0x00000003
        /*02fc*/ 	.word	0x00000000
        /*0300*/ 	.short	0x010a
        /*0302*/ 	.byte	0x3f
	.zero		1


	//   ....[37]....
        /*0304*/ 	.word	0x00001c10
        /*0308*/ 	.word	0x00000003
        /*030c*/ 	.word	0x00000000
        /*0310*/ 	.short	0x010a
        /*0312*/ 	.byte	0x3f
	.zero		1


	//   ....[38]....
        /*0314*/ 	.word	0x00002560
        /*0318*/ 	.word	0x00000003
        /*031c*/ 	.word	0x00000000
        /*0320*/ 	.short	0x010a
        /*0322*/ 	.byte	0x3f
	.zero		1


	//   ....[39]....
        /*0324*/ 	.word	0x00002880
        /*0328*/ 	.word	0x0000000f
        /*032c*/ 	.word	0x00000000
        /*0330*/ 	.short	0x010a
        /*0332*/ 	.byte	0x3f
	.zero		1


	//   ....[40]....
        /*0334*/ 	.word	0x00002d40
        /*0338*/ 	.word	0x000000ff
        /*033c*/ 	.word	0x00000000
        /*0340*/ 	.short	0x0101
        /*0342*/ 	.byte	0x05
	.zero		1


	//   ....[41]....
        /*0344*/ 	.word	0x00003010
        /*0348*/ 	.word	0x0000000f
        /*034c*/ 	.word	0x00000000
        /*0350*/ 	.short	0x010a
        /*0352*/ 	.byte	0x3f
	.zero		1


	//   ....[42]....
        /*0354*/ 	.word	0x000037a0
        /*0358*/ 	.word	0x000000ff
        /*035c*/ 	.word	0x00000000
        /*0360*/ 	.short	0x0101
        /*0362*/ 	.byte	0x04
	.zero		1


	//   ....[43]....
        /*0364*/ 	.word	0x00003a70
        /*0368*/ 	.word	0x0000003f
        /*036c*/ 	.word	0x00000000
        /*0370*/ 	.short	0x0101
        /*0372*/ 	.byte	0x31
	.zero		1


	//   ....[44]....
        /*0374*/ 	.word	0x00003b40
        /*0378*/ 	.word	0x000000ff
        /*037c*/ 	.word	0x00000000
        /*0380*/ 	.short	0x0101
        /*0382*/ 	.byte	0x06
	.zero		1


	//   ....[45]....
        /*0384*/ 	.word	0x00003bf0
        /*0388*/ 	.word	0x00000042
        /*038c*/ 	.word	0x00000010
        /*0390*/ 	.short	0x010a
        /*0392*/ 	.byte	0x2d
	.zero		1


	//   ....[46]....
        /*0394*/ 	.word	0x00006430
        /*0398*/ 	.word	0x00000040
        /*039c*/ 	.word	0x00000000
        /*03a0*/ 	.short	0x0101
        /*03a2*/ 	.byte	0x31
	.zero		1


	//   ....[47]....
        /*03a4*/ 	.word	0x00007000
        /*03a8*/ 	.word	0x00000006
        /*03ac*/ 	.word	0x00000070
        /*03b0*/ 	.short	0x010a
        /*03b2*/ 	.byte	0x3f
	.zero		1


	//   ....[48]....
        /*03b4*/ 	.word	0x00007400
        /*03b8*/ 	.word	0x00000003
        /*03bc*/ 	.word	0x00000118
        /*03c0*/ 	.short	0x0101
        /*03c2*/ 	.byte	0x3f
	.zero		1


	//   ....[49]....
        /*03c4*/ 	.word	0x00007b00
        /*03c8*/ 	.word	0x00000005
        /*03cc*/ 	.word	0x00000000
        /*03d0*/ 	.short	0x010a
        /*03d2*/ 	.byte	0x3f
	.zero		1


	//   ....[50]....
        /*03d4*/ 	.word	0x00007b80
        /*03d8*/ 	.word	0x00000007
        /*03dc*/ 	.word	0x00000000
        /*03e0*/ 	.short	0x010a
        /*03e2*/ 	.byte	0x3f
	.zero		1


	//   ....[51]....
        /*03e4*/ 	.word	0x00007c10
        /*03e8*/ 	.word	0x00000006
        /*03ec*/ 	.word	0x00000000
        /*03f0*/ 	.short	0x010a
        /*03f2*/ 	.byte	0x3f
	.zero		1


	//   ....[52]....
        /*03f4*/ 	.word	0x00007ca0
        /*03f8*/ 	.word	0x00000009
        /*03fc*/ 	.word	0x00000000
        /*0400*/ 	.short	0x010a
        /*0402*/ 	.byte	0x3f
	.zero		1


	//   ....[53]....
        /*0404*/ 	.word	0x00007d30
        /*0408*/ 	.word	0x00000006
        /*040c*/ 	.word	0x00000000
        /*0410*/ 	.short	0x010a
        /*0412*/ 	.byte	0x3f
	.zero		1


	//   ....[54]....
        /*0414*/ 	.word	0x00007dc0
        /*0418*/ 	.word	0x00000009
        /*041c*/ 	.word	0x00000000
        /*0420*/ 	.short	0x010a
        /*0422*/ 	.byte	0x3f
	.zero		1


	//   ....[55]....
        /*0424*/ 	.word	0x00007e50
        /*0428*/ 	.word	0x00000006
        /*042c*/ 	.word	0x00000000
        /*0430*/ 	.short	0x010a
        /*0432*/ 	.byte	0x3f
	.zero		1


	//   ....[56]....
        /*0434*/ 	.word	0x00007ee0
        /*0438*/ 	.word	0x00000009
        /*043c*/ 	.word	0x00000000
        /*0440*/ 	.short	0x010a
        /*0442*/ 	.byte	0x3f
	.zero		1


	//   ....[57]....
        /*0444*/ 	.word	0x00007f70
        /*0448*/ 	.word	0x00000006
        /*044c*/ 	.word	0x00000000
        /*0450*/ 	.short	0x010a
        /*0452*/ 	.byte	0x3f
	.zero		1


	//   ....[58]....
        /*0454*/ 	.word	0x00008000
        /*0458*/ 	.word	0x00000009
        /*045c*/ 	.word	0x00000000
        /*0460*/ 	.short	0x010a
        /*0462*/ 	.byte	0x3f
	.zero		1


	//   ....[59]....
        /*0464*/ 	.word	0x00008090
        /*0468*/ 	.word	0x00000006
        /*046c*/ 	.word	0x00000000
        /*0470*/ 	.short	0x010a
        /*0472*/ 	.byte	0x3f
	.zero		1


	//   ....[60]....
        /*0474*/ 	.word	0x00008120
        /*0478*/ 	.word	0x00000009
        /*047c*/ 	.word	0x00000000
        /*0480*/ 	.short	0x010a
        /*0482*/ 	.byte	0x3f
	.zero		1


	//   ....[61]....
        /*0484*/ 	.word	0x000081b0
        /*0488*/ 	.word	0x00000006
        /*048c*/ 	.word	0x00000000
        /*0490*/ 	.short	0x010a
        /*0492*/ 	.byte	0x3f
	.zero		1


	//   ....[62]....
        /*0494*/ 	.word	0x00008240
        /*0498*/ 	.word	0x00000003
        /*049c*/ 	.word	0x00000000
        /*04a0*/ 	.short	0x010a
        /*04a2*/ 	.byte	0x3f
	.zero		1


	//   ....[63]....
        /*04a4*/ 	.word	0x000082b0
        /*04a8*/ 	.word	0x00000000
        /*04ac*/ 	.word	0x00000000
        /*04b0*/ 	.short	0x010a
        /*04b2*/ 	.byte	0x3f
	.zero		1


	//   ....[64]....
        /*04b4*/ 	.word	0x00008370
        /*04b8*/ 	.word	0x00000003
        /*04bc*/ 	.word	0x00000000
        /*04c0*/ 	.short	0x010a
        /*04c2*/ 	.byte	0x3f
	.zero		1


	//   ....[65]....
        /*04c4*/ 	.word	0x000083c0
        /*04c8*/ 	.word	0x00000003
        /*04cc*/ 	.word	0x00000000
        /*04d0*/ 	.short	0x010a
        /*04d2*/ 	.byte	0x3f
	.zero		1


	//   ....[66]....
        /*04d4*/ 	.word	0x00008410
        /*04d8*/ 	.word	0x0000000f
        /*04dc*/ 	.word	0x00000000
        /*04e0*/ 	.short	0x010a
        /*04e2*/ 	.byte	0x3f
	.zero		1


	//   ....[67]....
        /*04e4*/ 	.word	0x00008470
        /*04e8*/ 	.word	0x00000000
        /*04ec*/ 	.word	0x00000010
        /*04f0*/ 	.short	0x010a
        /*04f2*/ 	.byte	0x3f
	.zero		1


	//   ....[68]....
        /*04f4*/ 	.word	0x00008540
        /*04f8*/ 	.word	0x00000006
        /*04fc*/ 	.word	0x00000070
        /*0500*/ 	.short	0x010a
        /*0502*/ 	.byte	0x3f
	.zero		1


	//   ....[69]....
        /*0504*/ 	.word	0x00008610
        /*0508*/ 	.word	0x00000005
        /*050c*/ 	.word	0x00000000
        /*0510*/ 	.short	0x010a
        /*0512*/ 	.byte	0x3f
	.zero		1


	//   ....[70]....
        /*0514*/ 	.word	0x00008660
        /*0518*/ 	.word	0x00000007
        /*051c*/ 	.word	0x00000000
        /*0520*/ 	.short	0x010a
        /*0522*/ 	.byte	0x3f
	.zero		1


	//   ....[71]....
        /*0524*/ 	.word	0x000086b0
        /*0528*/ 	.word	0x00000006
        /*052c*/ 	.word	0x00000000
        /*0530*/ 	.short	0x010a
        /*0532*/ 	.byte	0x3f
	.zero		1


	//   ....[72]....
        /*0534*/ 	.word	0x00008700
        /*0538*/ 	.word	0x00000009
        /*053c*/ 	.word	0x00000000
        /*0540*/ 	.short	0x010a
        /*0542*/ 	.byte	0x3f
	.zero		1


	//   ....[73]....
        /*0544*/ 	.word	0x00008750
        /*0548*/ 	.word	0x00000006
        /*054c*/ 	.word	0x00000000
        /*0550*/ 	.short	0x010a
        /*0552*/ 	.byte	0x3f
	.zero		1


	//   ....[74]....
        /*0554*/ 	.word	0x000087a0
        /*0558*/ 	.word	0x00000009
        /*055c*/ 	.word	0x00000000
        /*0560*/ 	.short	0x010a
        /*0562*/ 	.byte	0x3f
	.zero		1


	//   ....[75]....
        /*0564*/ 	.word	0x000087f0
        /*0568*/ 	.word	0x00000006
        /*056c*/ 	.word	0x00000000
        /*0570*/ 	.short	0x010a
        /*0572*/ 	.byte	0x3f
	.zero		1


	//   ....[76]....
        /*0574*/ 	.word	0x00008840
        /*0578*/ 	.word	0x00000009
        /*057c*/ 	.word	0x00000000
        /*0580*/ 	.short	0x010a
        /*0582*/ 	.byte	0x3f
	.zero		1


	//   ....[77]....
        /*0584*/ 	.word	0x00008890
        /*0588*/ 	.word	0x00000006
        /*058c*/ 	.word	0x00000000
        /*0590*/ 	.short	0x010a
        /*0592*/ 	.byte	0x3f
	.zero		1


	//   ....[78]....
        /*0594*/ 	.word	0x000088e0
        /*0598*/ 	.word	0x00000009
        /*059c*/ 	.word	0x00000000
        /*05a0*/ 	.short	0x010a
        /*05a2*/ 	.byte	0x3f
	.zero		1


	//   ....[79]....
        /*05a4*/ 	.word	0x00008930
        /*05a8*/ 	.word	0x00000006
        /*05ac*/ 	.word	0x00000000
        /*05b0*/ 	.short	0x010a
        /*05b2*/ 	.byte	0x3f
	.zero		1


	//   ....[80]....
        /*05b4*/ 	.word	0x00008980
        /*05b8*/ 	.word	0x00000009
        /*05bc*/ 	.word	0x00000000
        /*05c0*/ 	.short	0x010a
        /*05c2*/ 	.byte	0x3f
	.zero		1


	//   ....[81]....
        /*05c4*/ 	.word	0x000089d0
        /*05c8*/ 	.word	0x00000006
        /*05cc*/ 	.word	0x00000000
        /*05d0*/ 	.short	0x010a
        /*05d2*/ 	.byte	0x3f
	.zero		1


	//----- nvinfo : EIATTR_NUM_MBARRIERS
	.align		4
.L_36:
        /*05d4*/ 	.byte	0x03, 0x38
        /*05d6*/ 	.short	0x0022


	//----- nvinfo : EIATTR_EXIT_INSTR_OFFSETS
	.align		4
        /*05d8*/ 	.byte	0x04, 0x1c
        /*05da*/ 	.short	(.L_38 - .L_37)


	//   ....[0]....
.L_37:
        /*05dc*/ 	.word	0x00001320


	//   ....[1]....
        /*05e0*/ 	.word	0x00001380


	//   ....[2]....
        /*05e4*/ 	.word	0x00006aa0


	//   ....[3]....
        /*05e8*/ 	.word	0x00006ad0


	//   ....[4]....
        /*05ec*/ 	.word	0x00008290


	//----- nvinfo : EIATTR_MAX_THREADS
	.align		4
.L_38:
        /*05f0*/ 	.byte	0x04, 0x05
        /*05f2*/ 	.short	(.L_40 - .L_39)
.L_39:
        /*05f4*/ 	.word	0x00000180
        /*05f8*/ 	.word	0x00000001
        /*05fc*/ 	.word	0x00000001


	//----- nvinfo : EIATTR_CRS_STACK_SIZE
	.align		4
.L_40:
        /*0600*/ 	.byte	0x04, 0x1e
        /*0602*/ 	.short	(.L_42 - .L_41)
.L_41:
        /*0604*/ 	.word	0x00000000


	//----- nvinfo : EIATTR_CBANK_PARAM_SIZE
	.align		4
.L_42:
        /*0608*/ 	.byte	0x03, 0x19
        /*060a*/ 	.short	0x0470


	//----- nvinfo : EIATTR_PARAM_CBANK
	.align		4
        /*060c*/ 	.byte	0x04, 0x0a
        /*060e*/ 	.short	(.L_44 - .L_43)
	.align		4
.L_43:
        /*0610*/ 	.word	index@(.nv.constant0._ZN7cutlass13device_kernelINS_4gemm6kernel13GemmUniversalIN4cute5tupleIJiiiiEEENS1_10collective13CollectiveMmaINS1_39MainloopSm90TmaGmmaRmemAWarpSpecializedILi14ENS5_IJNS4_1CILi1EEESB_SB_EEENS1_32KernelTmaWarpSpecializedPingpongEEENS5_IJNSA_ILi64EEESF_NSA_ILi128EEEEEENS_12float_e4m3_tENS5_IJlSB_lEEESI_NS5_IJSB_llEEENS4_8TiledMMAINS4_8MMA_AtomIJNS4_4SM904GMMA30MMA_64x64x32_F32E4M3E4M3_RS_TNILNSO_7ScaleInE1ELSQ_1EEEEEENS4_6LayoutISC_NS5_IJNSA_ILi0EEESU_SU_EEEEENS5_IJNS4_10UnderscoreESX_SX_EEEEENS4_13SM90_TMA_LOADENS4_14ComposedLayoutINS4_7SwizzleILi3ELi4ELi3EEENS4_18smem_ptr_flag_bitsILi8EEENST_INS5_IJNSA_ILi8EEESG_EEENS5_IJSG_SB_EEEEEEEvNS4_8identityES10_NS11_INS12_ILi2ELi4ELi3EEES15_NST_INS5_IJSF_S16_EEENS5_IJSB_SF_EEEEEEENS4_9Copy_AtomIJNS4_39AutoVectorizingCopyWithAssumedAlignmentILi128EEESI_EEES1B_EENS_8epilogue10collective6detail29Sm90TmaWarpSpecializedAdapterINS1N_15DefaultEpilogueISI_SJ_SJ_NS1M_6thread17LinearCombinationISI_Li1EffLNS1R_9ScaleType4KindE0ELNS_15FloatRoundStyleE2ESI_EENS1_15EpilogueDefaultEEEEEvvEEEEvNT_6ParamsE)
        /*0614*/ 	.short	0x0210
        /*0616*/ 	.short	0x0470


	//----- nvinfo : EIATTR_SW_WAR
	.align		4
.L_44:
        /*0618*/ 	.byte	0x04, 0x36
        /*061a*/ 	.short	(.L_46 - .L_45)
.L_45:
        /*061c*/ 	.word	0x00000008
.L_46:


//--------------------- .nv.callgraph             --------------------------
	.section	.nv.callgraph,"",@"SHT_CUDA_CALLGRAPH"
	.align	4
	.sectionentsize	8
	.align		4
        /*0000*/ 	.word	0x00000000
	.align		4
        /*0004*/ 	.word	0xffffffff
	.align		4
        /*0008*/ 	.word	index@(_ZN7cutlass13device_kernelINS_4gemm6kernel13GemmUniversalIN4cute5tupleIJiiiiEEENS1_10collective13CollectiveMmaINS1_39MainloopSm90TmaGmmaRmemAWarpSpecializedILi14ENS5_IJNS4_1CILi1EEESB_SB_EEENS1_32KernelTmaWarpSpecializedPingpongEEENS5_IJNSA_ILi64EEESF_NSA_ILi128EEEEEENS_12float_e4m3_tENS5_IJlSB_lEEESI_NS5_IJSB_llEEENS4_8TiledMMAINS4_8MMA_AtomIJNS4_4SM904GMMA30MMA_64x64x32_F32E4M3E4M3_RS_TNILNSO_7ScaleInE1ELSQ_1EEEEEENS4_6LayoutISC_NS5_IJNSA_ILi0EEESU_SU_EEEEENS5_IJNS4_10UnderscoreESX_SX_EEEEENS4_13SM90_TMA_LOADENS4_14ComposedLayoutINS4_7SwizzleILi3ELi4ELi3EEENS4_18smem_ptr_flag_bitsILi8EEENST_INS5_IJNSA_ILi8EEESG_EEENS5_IJSG_SB_EEEEEEEvNS4_8identityES10_NS11_INS12_ILi2ELi4ELi3EEES15_NST_INS5_IJSF_S16_EEENS5_IJSB_SF_EEEEEEENS4_9Copy_AtomIJNS4_39AutoVectorizingCopyWithAssumedAlignmentILi128EEESI_EEES1B_EENS_8epilogue10collective6detail29Sm90TmaWarpSpecializedAdapterINS1N_15DefaultEpilogueISI_SJ_SJ_NS1M_6thread17LinearCombinationISI_Li1EffLNS1R_9ScaleType4KindE0ELNS_15FloatRoundStyleE2ESI_EENS1_15EpilogueDefaultEEEEEvvEEEEvNT_6ParamsE)
	.align		4
        /*000c*/ 	.word	index@(__assertfail)
	.align		4
        /*0010*/ 	.word	0x00000000
	.align		4
        /*0014*/ 	.word	0xfffffffe
	.align		4
        /*0018*/ 	.word	0x00000000
	.align		4
        /*001c*/ 	.word	0xfffffffd
	.align		4
        /*0020*/ 	.word	0x00000000
	.align		4
        /*0024*/ 	.word	0xfffffffc


//--------------------- .nv.constant4             --------------------------
	.section	.nv.constant4,"a",@progbits
	.align	8
	.align		8
.nv.constant4:
        /*0000*/ 	.dword	__assertfail
	.align		8
        /*0008*/ 	.dword	__unnamed_1
	.align		8
        /*0010*/ 	.dword	__unnamed_2
	.align		8
        /*0018*/ 	.dword	_ZN40_INTERNAL_92b57dbb_4_k_cu_58ab78a4_213914cuda3std3__45__cpo5beginE
	.align		8
        /*0020*/ 	.dword	_ZN40_INTERNAL_92b57dbb_4_k_cu_58ab78a4_213914cuda3std3__45__cpo3endE
	.align		8
        /*0028*/ 	.dword	_ZN40_INTERNAL_92b57dbb_4_k_cu_58ab78a4_213914cuda3std3__45__cpo6cbeginE
	.align		8
        /*0030*/ 	.dword	_ZN40_INTERNAL_92b57dbb_4_k_cu_58ab78a4_213914cuda3std3__45__cpo4cendE
	.align		8
        /*0038*/ 	.dword	_ZN40_INTERNAL_92b57dbb_4_k_cu_58ab78a4_213914cuda3std3__442_GLOBAL__N__92b57dbb_4_k_cu_58ab78a4_213916ignoreE
	.align		8
        /*0040*/ 	.dword	_ZN40_INTERNAL_92b57dbb_4_k_cu_58ab78a4_213914cuda3std3__419piecewise_constructE
	.align		8
        /*0048*/ 	.dword	_ZN40_INTERNAL_92b57dbb_4_k_cu_58ab78a4_213914cuda3std3__48in_placeE
	.align		8
        /*0050*/ 	.dword	_ZN40_INTERNAL_92b57dbb_4_k_cu_58ab78a4_213914cuda3std6ranges3__45__cpo4swapE
	.align		8
        /*0058*/ 	.dword	_ZN40_INTERNAL_92b57dbb_4_k_cu_58ab78a4_213914cuda3std6ranges3__45__cpo9iter_moveE
	.align		8
        /*0060*/ 	.dword	_ZN40_INTERNAL_92b57dbb_4_k_cu_58ab78a4_213914cute7productE
	.align		8
        /*0068*/ 	.dword	_ZN40_INTERNAL_92b57dbb_4_k_cu_58ab78a4_213914cute1_E
	.align		8
        /*0070*/ 	.dword	$str$24
	.align		8
        /*0078*/ 	.dword	$str$25


//--------------------- .text._ZN7cutlass13device_kernelINS_4gemm6kernel13GemmUniversalIN4cute5tupleIJiiiiEEENS1_10collective13CollectiveMmaINS1_39MainloopSm90TmaGmmaRmemAWarpSpecializedILi14ENS5_IJNS4_1CILi1EEESB_SB_EEENS1_32KernelTmaWarpSpecializedPingpongEEENS5_IJNSA_ILi64EEESF_NSA_ILi128EEEEEENS_12float_e4m3_tENS5_IJlSB_lEEESI_NS5_IJSB_llEEENS4_8TiledMMAINS4_8MMA_AtomIJNS4_4SM904GMMA30MMA_64x64x32_F32E4M3E4M3_RS_TNILNSO_7ScaleInE1ELSQ_1EEEEEENS4_6LayoutISC_NS5_IJNSA_ILi0EEESU_SU_EEEEENS5_IJNS4_10UnderscoreESX_SX_EEEEENS4_13SM90_TMA_LOADENS4_14ComposedLayoutINS4_7SwizzleILi3ELi4ELi3EEENS4_18smem_ptr_flag_bitsILi8EEENST_INS5_IJNSA_ILi8EEESG_EEENS5_IJSG_SB_EEEEEEEvNS4_8identityES10_NS11_INS12_ILi2ELi4ELi3EEES15_NST_INS5_IJSF_S16_EEENS5_IJSB_SF_EEEEEEENS4_9Copy_AtomIJNS4_39AutoVectorizingCopyWithAssumedAlignmentILi128EEESI_EEES1B_EENS_8epilogue10collective6detail29Sm90TmaWarpSpecializedAdapterINS1N_15DefaultEpilogueISI_SJ_SJ_NS1M_6thread17LinearCombinationISI_Li1EffLNS1R_9ScaleType4KindE0ELNS_15FloatRoundStyleE2ESI_EENS1_15EpilogueDefaultEEEEEvvEEEEvNT_6ParamsE --------------------------
	.section	.text._ZN7cutlass13device_kernelINS_4gemm6kernel13GemmUniversalIN4cute5tupleIJiiiiEEENS1_10collective13CollectiveMmaINS1_39MainloopSm90TmaGmmaRmemAWarpSpecializedILi14ENS5_IJNS4_1CILi1EEESB_SB_EEENS1_32KernelTmaWarpSpecializedPingpongEEENS5_IJNSA_ILi64EEESF_NSA_ILi128EEEEEENS_12float_e4m3_tENS5_IJlSB_lEEESI_NS5_IJSB_llEEENS4_8TiledMMAINS4_8MMA_AtomIJNS4_4SM904GMMA30MMA_64x64x32_F32E4M3E4M3_RS_TNILNSO_7ScaleInE1ELSQ_1EEEEEENS4_6LayoutISC_NS5_IJNSA_ILi0EEESU_SU_EEEEENS5_IJNS4_10UnderscoreESX_SX_EEEEENS4_13SM90_TMA_LOADENS4_14ComposedLayoutINS4_7SwizzleILi3ELi4ELi3EEENS4_18smem_ptr_flag_bitsILi8EEENST_INS5_IJNSA_ILi8EEESG_EEENS5_IJSG_SB_EEEEEEEvNS4_8identityES10_NS11_INS12_ILi2ELi4ELi3EEES15_NST_INS5_IJSF_S16_EEENS5_IJSB_SF_EEEEEEENS4_9Copy_AtomIJNS4_39AutoVectorizingCopyWithAssumedAlignmentILi128EEESI_EEES1B_EENS_8epilogue10collective6detail29Sm90TmaWarpSpecializedAdapterINS1N_15DefaultEpilogueISI_SJ_SJ_NS1M_6thread17LinearCombinationISI_Li1EffLNS1R_9ScaleType4KindE0ELNS_15FloatRoundStyleE2ESI_EENS1_15EpilogueDefaultEEEEEvvEEEEvNT_6ParamsE,"ax",@progbits
	.align	128
.text._ZN7cutlass13device_kernelINS_4gemm6kernel13GemmUniversalIN4cute5tupleIJiiiiEEENS1_10collective13CollectiveMmaINS1_39MainloopSm90TmaGmmaRmemAWarpSpecializedILi14ENS5_IJNS4_1CILi1EEESB_SB_EEENS1_32KernelTmaWarpSpecializedPingpongEEENS5_IJNSA_ILi64EEESF_NSA_ILi128EEEEEENS_12float_e4m3_tENS5_IJlSB_lEEESI_NS5_IJSB_llEEENS4_8TiledMMAINS4_8MMA_AtomIJNS4_4SM904GMMA30MMA_64x64x32_F32E4M3E4M3_RS_TNILNSO_7ScaleInE1ELSQ_1EEEEEENS4_6LayoutISC_NS5_IJNSA_ILi0EEESU_SU_EEEEENS5_IJNS4_10UnderscoreESX_SX_EEEEENS4_13SM90_TMA_LOADENS4_14ComposedLayoutINS4_7SwizzleILi3ELi4ELi3EEENS4_18smem_ptr_flag_bitsILi8EEENST_INS5_IJNSA_ILi8EEESG_EEENS5_IJSG_SB_EEEEEEEvNS4_8identityES10_NS11_INS12_ILi2ELi4ELi3EEES15_NST_INS5_IJSF_S16_EEENS5_IJSB_SF_EEEEEEENS4_9Copy_AtomIJNS4_39AutoVectorizingCopyWithAssumedAlignmentILi128EEESI_EEES1B_EENS_8epilogue10collective6detail29Sm90TmaWarpSpecializedAdapterINS1N_15DefaultEpilogueISI_SJ_SJ_NS1M_6thread17LinearCombinationISI_Li1EffLNS1R_9ScaleType4KindE0ELNS_15FloatRoundStyleE2ESI_EENS1_15EpilogueDefaultEEEEEvvEEEEvNT_6ParamsE:
        .type           _ZN7cutlass13device_kernelINS_4gemm6kernel13GemmUniversalIN4cute5tupleIJiiiiEEENS1_10collective13CollectiveMmaINS1_39MainloopSm90TmaGmmaRmemAWarpSpecializedILi14ENS5_IJNS4_1CILi1EEESB_SB_EEENS1_32KernelTmaWarpSpecializedPingpongEEENS5_IJNSA_ILi64EEESF_NSA_ILi128EEEEEENS_12float_e4m3_tENS5_IJlSB_lEEESI_NS5_IJSB_llEEENS4_8TiledMMAINS4_8MMA_AtomIJNS4_4SM904GMMA30MMA_64x64x32_F32E4M3E4M3_RS_TNILNSO_7ScaleInE1ELSQ_1EEEEEENS4_6LayoutISC_NS5_IJNSA_ILi0EEESU_SU_EEEEENS5_IJNS4_10UnderscoreESX_SX_EEEEENS4_13SM90_TMA_LOADENS4_14ComposedLayoutINS4_7SwizzleILi3ELi4ELi3EEENS4_18smem_ptr_flag_bitsILi8EEENST_INS5_IJNSA_ILi8EEESG_EEENS5_IJSG_SB_EEEEEEEvNS4_8identityES10_NS11_INS12_ILi2ELi4ELi3EEES15_NST_INS5_IJSF_S16_EEENS5_IJSB_SF_EEEEEEENS4_9Copy_AtomIJNS4_39AutoVectorizingCopyWithAssumedAlignmentILi128EEESI_EEES1B_EENS_8epilogue10collective6detail29Sm90TmaWarpSpecializedAdapterINS1N_15DefaultEpilogueISI_SJ_SJ_NS1M_6thread17LinearCombinationISI_Li1EffLNS1R_9ScaleType4KindE0ELNS_15FloatRoundStyleE2ESI_EENS1_15EpilogueDefaultEEEEEvvEEEEvNT_6ParamsE,@function
        .size           _ZN7cutlass13device_kernelINS_4gemm6kernel13GemmUniversalIN4cute5tupleIJiiiiEEENS1_10collective13CollectiveMmaINS1_39MainloopSm90TmaGmmaRmemAWarpSpecializedILi14ENS5_IJNS4_1CILi1EEESB_SB_EEENS1_32KernelTmaWarpSpecializedPingpongEEENS5_IJNSA_ILi64EEESF_NSA_ILi128EEEEEENS_12float_e4m3_tENS5_IJlSB_lEEESI_NS5_IJSB_llEEENS4_8TiledMMAINS4_8MMA_AtomIJNS4_4SM904GMMA30MMA_64x64x32_F32E4M3E4M3_RS_TNILNSO_7ScaleInE1ELSQ_1EEEEEENS4_6LayoutISC_NS5_IJNSA_ILi0EEESU_SU_EEEEENS5_IJNS4_10UnderscoreESX_SX_EEEEENS4_13SM90_TMA_LOADENS4_14ComposedLayoutINS4_7SwizzleILi3ELi4ELi3EEENS4_18smem_ptr_flag_bitsILi8EEENST_INS5_IJNSA_ILi8EEESG_EEENS5_IJSG_SB_EEEEEEEvNS4_8identityES10_NS11_INS12_ILi2ELi4ELi3EEES15_NST_INS5_IJSF_S16_EEENS5_IJSB_SF_EEEEEEENS4_9Copy_AtomIJNS4_39AutoVectorizingCopyWithAssumedAlignmentILi128EEESI_EEES1B_EENS_8epilogue10collective6detail29Sm90TmaWarpSpecializedAdapterINS1N_15DefaultEpilogueISI_SJ_SJ_NS1M_6thread17LinearCombinationISI_Li1EffLNS1R_9ScaleType4KindE0ELNS_15FloatRoundStyleE2ESI_EENS1_15EpilogueDefaultEEEEEvvEEEEvNT_6ParamsE,(.L_x_173 - _ZN7cutlass13device_kernelINS_4gemm6kernel13GemmUniversalIN4cute5tupleIJiiiiEEENS1_10collective13CollectiveMmaINS1_39MainloopSm90TmaGmmaRmemAWarpSpecializedILi14ENS5_IJNS4_1CILi1EEESB_SB_EEENS1_32KernelTmaWarpSpecializedPingpongEEENS5_IJNSA_ILi64EEESF_NSA_ILi128EEEEEENS_12float_e4m3_tENS5_IJlSB_lEEESI_NS5_IJSB_llEEENS4_8TiledMMAINS4_8MMA_AtomIJNS4_4SM904GMMA30MMA_64x64x32_F32E4M3E4M3_RS_TNILNSO_7ScaleInE1ELSQ_1EEEEEENS4_6LayoutISC_NS5_IJNSA_ILi0EEESU_SU_EEEEENS5_IJNS4_10UnderscoreESX_SX_EEEEENS4_13SM90_TMA_LOADENS4_14ComposedLayoutINS4_7SwizzleILi3ELi4ELi3EEENS4_18smem_ptr_flag_bitsILi8EEENST_INS5_IJNSA_ILi8EEESG_EEENS5_IJSG_SB_EEEEEEEvNS4_8identityES10_NS11_INS12_ILi2ELi4ELi3EEES15_NST_INS5_IJSF_S16_EEENS5_IJSB_SF_EEEEEEENS4_9Copy_AtomIJNS4_39AutoVectorizingCopyWithAssumedAlignmentILi128EEESI_EEES1B_EENS_8epilogue10collective6detail29Sm90TmaWarpSpecializedAdapterINS1N_15DefaultEpilogueISI_SJ_SJ_NS1M_6thread17LinearCombinationISI_Li1EffLNS1R_9ScaleType4KindE0ELNS_15FloatRoundStyleE2ESI_EENS1_15EpilogueDefaultEEEEEvvEEEEvNT_6ParamsE)
        .other          _ZN7cutlass13device_kernelINS_4gemm6kernel13GemmUniversalIN4cute5tupleIJiiiiEEENS1_10collective13CollectiveMmaINS1_39MainloopSm90TmaGmmaRmemAWarpSpecializedILi14ENS5_IJNS4_1CILi1EEESB_SB_EEENS1_32KernelTmaWarpSpecializedPingpongEEENS5_IJNSA_ILi64EEESF_NSA_ILi128EEEEEENS_12float_e4m3_tENS5_IJlSB_lEEESI_NS5_IJSB_llEEENS4_8TiledMMAINS4_8MMA_AtomIJNS4_4SM904GMMA30MMA_64x64x32_F32E4M3E4M3_RS_TNILNSO_7ScaleInE1ELSQ_1EEEEEENS4_6LayoutISC_NS5_IJNSA_ILi0EEESU_SU_EEEEENS5_IJNS4_10UnderscoreESX_SX_EEEEENS4_13SM90_TMA_LOADENS4_14ComposedLayoutINS4_7SwizzleILi3ELi4ELi3EEENS4_18smem_ptr_flag_bitsILi8EEENST_INS5_IJNSA_ILi8EEESG_EEENS5_IJSG_SB_EEEEEEEvNS4_8identityES10_NS11_INS12_ILi2ELi4ELi3EEES15_NST_INS5_IJSF_S16_EEENS5_IJSB_SF_EEEEEEENS4_9Copy_AtomIJNS4_39AutoVectorizingCopyWithAssumedAlignmentILi128EEESI_EEES1B_EENS_8epilogue10collective6detail29Sm90TmaWarpSpecializedAdapterINS1N_15DefaultEpilogueISI_SJ_SJ_NS1M_6thread17LinearCombinationISI_Li1EffLNS1R_9ScaleType4KindE0ELNS_15FloatRoundStyleE2ESI_EENS1_15EpilogueDefaultEEEEEvvEEEEvNT_6ParamsE,@"STO_CUDA_ENTRY STV_DEFAULT"
_ZN7cutlass13device_kernelINS_4gemm6kernel13GemmUniversalIN4cute5tupleIJiiiiEEENS1_10collective13CollectiveMmaINS1_39MainloopSm90TmaGmmaRmemAWarpSpecializedILi14ENS5_IJNS4_1CILi1EEESB_SB_EEENS1_32KernelTmaWarpSpecializedPingpongEEENS5_IJNSA_ILi64EEESF_NSA_ILi128EEEEEENS_12float_e4m3_tENS5_IJlSB_lEEESI_NS5_IJSB_llEEENS4_8TiledMMAINS4_8MMA_AtomIJNS4_4SM904GMMA30MMA_64x64x32_F32E4M3E4M3_RS_TNILNSO_7ScaleInE1ELSQ_1EEEEEENS4_6LayoutISC_NS5_IJNSA_ILi0EEESU_SU_EEEEENS5_IJNS4_10UnderscoreESX_SX_EEEEENS4_13SM90_TMA_LOADENS4_14ComposedLayoutINS4_7SwizzleILi3ELi4ELi3EEENS4_18smem_ptr_flag_bitsILi8EEENST_INS5_IJNSA_ILi8EEESG_EEENS5_IJSG_SB_EEEEEEEvNS4_8identityES10_NS11_INS12_ILi2ELi4ELi3EEES15_NST_INS5_IJSF_S16_EEENS5_IJSB_SF_EEEEEEENS4_9Copy_AtomIJNS4_39AutoVectorizingCopyWithAssumedAlignmentILi128EEESI_EEES1B_EENS_8epilogue10collective6detail29Sm90TmaWarpSpecializedAdapterINS1N_15DefaultEpilogueISI_SJ_SJ_NS1M_6thread17LinearCombinationISI_Li1EffLNS1R_9ScaleType4KindE0ELNS_15FloatRoundStyleE2ESI_EENS1_15EpilogueDefaultEEEEEvvEEEEvNT_6ParamsE:
[----:B------:R-:W0:Y:S01]  /*0000*/  LDC R1, c[0x0][0x28] ;  /* 0x00000a00ff017b82 */ /* 0x000e220000000800 */
[----:B------:R-:W1:Y:S01]  /*0010*/  S2R R0, SR_TID.X ;  /* 0x0000000000007919 */ /* 0x000e620000002100 */
[----:B------:R-:W-:Y:S01]  /*0020*/  ELECT P0, URZ, PT ;  /* 0x00000000003f782f */ /* 0x000fe20003800000 */
[----:B------:R-:W-:Y:S01]  /*0030*/  BSSY B0, `(.L_x_0) ;  /* 0x0000014000007945 */ /* 0x000fe20003800000 */
[----:B-1----:R-:W-:-:S05]  /*0040*/  SHF.R.U32.HI R2, RZ, 0x5, R0 ;  /* 0x00000005ff027819 */ /* 0x002fca0000011600 */
[----:B------:R-:W1:Y:S02]  /*0050*/  SHFL.IDX PT, R3, R2, RZ, 0x1f ;  /* 0x00001fff02037589 */ /* 0x000e6400000e0000 */
[----:B-1----:R-:W-:Y:S02]  /*0060*/  R2UR UR4, R3 ;  /* 0x00000000030472ca */ /* 0x002fe400000e0000 */
[----:B------:R-:W-:-:S05]  /*0070*/  SHF.R.U32.HI R3, RZ, 0x7, R0 ;  /* 0x00000007ff037819 */ /* 0x000fca0000011600 */
[----:B------:R1:W2:Y:S06]  /*0080*/  SHFL.IDX PT, R4, R3, RZ, 0x1f ;  /* 0x00001fff03047589 */ /* 0x0002ac00000e0000 */
[----:B------:R-:W-:Y:S02]  /*0090*/  USHF.R.S32.HI UR5, URZ, 0x1f, UR4 ;  /* 0x0000001f3f057899 */ /* 0x000fe40008011404 */
[----:B------:R-:W-:Y:S02]  /*00a0*/  ISETP.NE.OR P0, PT, RZ, UR4, !P0 ;  /* 0x00000004ff007c0c */ /* 0x000fe4000c705670 */
[----:B------:R-:W-:-:S04]  /*00b0*/  ULEA.HI UR5, UR5, UR4, URZ, 0x2 ;  /* 0x0000000405057291 */ /* 0x000fc8000f8f103f */
[----:B------:R-:W-:-:S04]  /*00c0*/  ULOP3.LUT UR5, UR5, 0xfffffffc, URZ, 0xc0, !UPT ;  /* 0xfffffffc05057892 */ /* 0x000fc8000f8ec03f */
[----:B------:R-:W-:-:S03]  /*00d0*/  UIADD3 UR4, UR4, -UR5, URZ ;  /* 0x8000000504047290 */ /* 0x000fc6000fffe03f */
[----:B01----:R-:W-:Y:S09]  /*00e0*/  @P0 BRA `(.L_x_1) ;  /* 0x0000000000200947 */ /* 0x003ff20003800000 */
[----:B------:R-:W-:Y:S02]  /*00f0*/  ULDC.64 UR6, c[0x0][0x198] ;  /* 0x0000660000067ab9 */ /* 0x000fe40000000a00 */
[----:B------:R-:W-:Y:S02]  /*0100*/  UIADD3 UR8, UP0, UR6, 0xf0, URZ ;  /* 0x000000f006087890 */ /* 0x000fe4000ff1e03f */
[----:B------:R-:W-:Y:S02]  /*0110*/  UIADD3 UR6, UP1, UR6, 0x1f0, URZ ;  /* 0x000001f006067890 */ /* 0x000fe4000ff3e03f */
[----:B------:R-:W-:Y:S02]  /*0120*/  UIADD3.X UR9, URZ, UR7, URZ, UP0, !UPT ;  /* 0x000000073f097290 */ /* 0x000fe400087fe43f */
[----:B------:R-:W-:-:S07]  /*0130*/  UIADD3.X UR7, URZ, UR7, URZ, UP1, !UPT ;  /* 0x000000073f077290 */ /* 0x000fce0008ffe43f */
[----:B------:R0:W-:Y:S02]  /*0140*/  UTMACCTL.PF [UR8] ;  /* 0x00000000080079b9 */ /* 0x0001e40008040000 */
[----:B------:R0:W-:Y:S02]  /*0150*/  UTMACCTL.PF [UR6] ;  /* 0x00000000060079b9 */ /* 0x0001e40008040000 */
[----:B0-----:R-:W-:Y:S01]  /*0160*/  NOP ;  /* 0x0000000000007918 */ /* 0x001fe20000000000 */
.L_x_1:
[----:B------:R-:W-:Y:S05]  /*0170*/  BSYNC B0 ;  /* 0x0000000000007941 */ /* 0x000fea0003800000 */
.L_x_0:
[----:B------:R-:W0:Y:S01]  /*0180*/  SHFL.IDX PT, R5, R2, RZ, 0x1f ;  /* 0x00001fff02057589 */ /* 0x000e2200000e0000 */
[----:B--2---:R-:W-:Y:S01]  /*0190*/  R2UR UR13, R4 ;  /* 0x00000000040d72ca */ /* 0x004fe200000e0000 */
[----:B------:R-:W-:-:S04]  /*01a0*/  UISETP.NE.AND UP0, UPT, UR4, 0x3, UPT ;  /* 0x000000030400788c */ /* 0x000fc8000bf05270 */
[----:B------:R-:W-:-:S08]  /*01b0*/  UISETP.EQ.OR UP0, UPT, UR4, URZ, !UP0 ;  /* 0x0000003f0400728c */ /* 0x000fd0000c702670 */
[----:B------:R-:W-:Y:S02]  /*01c0*/  UIADD3 UR12, UR13, -0x1, URZ ;  /* 0xffffffff0d0c7890 */ /* 0x000fe4000fffe03f */
[----:B------:R-:W-:Y:S02]  /*01d0*/  UISETP.EQ.AND UP0, UPT, UR13, URZ, UP0 ;  /* 0x0000003f0d00728c */ /* 0x000fe40008702270 */
[----:B------:R-:W-:Y:S02]  /*01e0*/  UISETP.GE.U32.AND UP1, UPT, UR12, 0x2, UPT ;  /* 0x000000020c00788c */ /* 0x000fe4000bf26070 */
[----:B------:R-:W-:Y:S01]  /*01f0*/  USEL UR42, URZ, 0x1, !UP0 ;  /* 0x000000013f2a7887 */ /* 0x000fe2000c000000 */
[----:B0-----:R-:W-:-:S03]  /*0200*/  ISETP.NE.AND P0, PT, R5, RZ, PT ;  /* 0x000000ff0500720c */ /* 0x001fc60003f05270 */
[----:B------:R-:W-:-:S10]  /*0210*/  USEL UR42, UR42, 0x2, UP1 ;  /* 0x000000022a2a7887 */ /* 0x000fd40008800000 */
[----:B------:R-:W-:Y:S05]  /*0220*/  @P0 BRA `(.L_x_2) ;  /* 0x0000000000b40947 */ /* 0x000fea0003800000 */
[----:B------:R-:W-:Y:S01]  /*0230*/  ELECT P0, URZ, PT ;  /* 0x00000000003f782f */ /* 0x000fe20003800000 */
[----:B------:R-:W-:-:S12]  /*0240*/  BSSY B0, `(.L_x_2) ;  /* 0x000002b000007945 */ /* 0x000fd80003800000 */
[----:B------:R-:W-:Y:S05]  /*0250*/  @!P0 BRA `(.L_x_3) ;  /* 0x0000000000a48947 */ /* 0x000fea0003800000 */
[----:B------:R-:W0:Y:S01]  /*0260*/  S2UR UR6, SR_CgaCtaId ;  /* 0x00000000000679c3 */ /* 0x000e220000008800 */
[----:B------:R-:W-:Y:S01]  /*0270*/  UMOV UR5, 0x400 ;  /* 0x0000040000057882 */ /* 0x000fe20000000000 */
[----:B------:R-:W-:Y:S01]  /*0280*/  UMOV UR7, 0x1 ;  /* 0x0000000100077882 */ /* 0x000fe20000000000 */
[----:B------:R-:W-:Y:S02]  /*0290*/  UMOV UR8, 0x80 ;  /* 0x0000008000087882 */ /* 0x000fe40000000000 */
[----:B------:R-:W-:-:S04]  /*02a0*/  UIADD3 UR8, -UR8, 0x100000, URZ ;  /* 0x0010000008087890 */ /* 0x000fc8000fffe13f */
[----:B------:R-:W-:Y:S02]  /*02b0*/  USHF.L.U32 UR9, UR8, 0xb, URZ ;  /* 0x0000000b08097899 */ /* 0x000fe4000800063f */
[----:B------:R-:W-:Y:S02]  /*02c0*/  USHF.L.U32 UR8, UR8, 0x1, URZ ;  /* 0x0000000108087899 */ /* 0x000fe4000800063f */
[----:B0-----:R-:W-:Y:S02]  /*02d0*/  ULEA UR5, UR6, UR5, 0x18 ;  /* 0x0000000506057291 */ /* 0x001fe4000f8ec03f */
[----:B------:R-:W-:-:S04]  /*02e0*/  UIADD3 UR6, -UR7, 0x100000, URZ ;  /* 0x0010000007067890 */ /* 0x000fc8000fffe13f */
[----:B------:R-:W-:Y:S02]  /*02f0*/  USHF.L.U32 UR7, UR6, 0xb, URZ ;  /* 0x0000000b06077899 */ /* 0x000fe4000800063f */
[----:B------:R-:W-:Y:S01]  /*0300*/  USHF.L.U32 UR6, UR6, 0x1, URZ ;  /* 0x0000000106067899 */ /* 0x000fe2000800063f */
[----:B------:R-:W0:Y:S11]  /*0310*/  FENCE.VIEW.ASYNC.S ;  /* 0x00000000000073c6 */ /* 0x000e360000000000 */
[----:B0-----:R0:W1:Y:S01]  /*0320*/  SYNCS.EXCH.64 URZ, [UR5], UR6 ;  /* 0x00000006053f75b2 */ /* 0x0010620008000100 */
[----:B------:R0:W2:Y:S01]  /*0330*/  SYNCS.EXCH.64 URZ, [UR5+0x70], UR8 ;  /* 0x00007008053f75b2 */ /* 0x0000a20008000100 */
[----:B------:R0:W3:Y:S01]  /*0340*/  SYNCS.EXCH.64 URZ, [UR5+0x8], UR6 ;  /* 0x00000806053f75b2 */ /* 0x0000e20008000100 */
[----:B------:R0:W4:Y:S01]  /*0350*/  SYNCS.EXCH.64 URZ, [UR5+0x78], UR8 ;  /* 0x00007808053f75b2 */ /* 0x0001220008000100 */
[----:B------:R0:W0:Y:S01]  /*0360*/  SYNCS.EXCH.64 URZ, [UR5+0x10], UR6 ;  /* 0x00001006053f75b2 */ /* 0x0000220008000100 */
        /* <DEDUP_REMOVED lines=23> */
[----:B-1234-:R-:W-:Y:S01]  /*04e0*/  NOP ;  /* 0x0000000000007918 */ /* 0x01efe20000000000 */
.L_x_3:
[----:B0-----:R-:W-:Y:S05]  /*04f0*/  BSYNC B0 ;  /* 0x0000000000007941 */ /* 0x001fea0003800000 */
.L_x_2:
[----:B------:R-:W0:Y:S01]  /*0500*/  SHFL.IDX PT, R5, R2, RZ, 0x1f ;  /* 0x00001fff02057589 */ /* 0x000e2200000e0000 */
[----:B------:R-:W-:Y:S01]  /*0510*/  ELECT P0, URZ, PT ;  /* 0x00000000003f782f */ /* 0x000fe20003800000 */
[----:B------:R-:W-:Y:S01]  /*0520*/  NOP ;  /* 0x0000000000007918 */ /* 0x000fe20000000000 */
[----:B------:R-:W-:Y:S01]  /*0530*/  ELECT P1, URZ, PT ;  /* 0x00000000003f782f */ /* 0x000fe20003820000 */
[----:B------:R-:W1:Y:S01]  /*0540*/  SHFL.IDX PT, R4, R2, RZ, 0x1f ;  /* 0x00001fff02047589 */ /* 0x000e6200000e0000 */
[----:B------:R-:W-:Y:S01]  /*0550*/  UMOV UR6, 0x20 ;  /* 0x0000002000067882 */ /* 0x000fe20000000000 */
[----:B------:R-:W-:Y:S01]  /*0560*/  UMOV UR9, 0x80 ;  /* 0x0000008000097882 */ /* 0x000fe20000000000 */
[----:B------:R-:W-:Y:S01]  /*0570*/  NOP ;  /* 0x0000000000007918 */ /* 0x000fe20000000000 */
[----:B------:R2:W3:Y:S01]  /*0580*/  SHFL.IDX PT, R12, R3, RZ, 0x1f ;  /* 0x00001fff030c7589 */ /* 0x0004e200000e0000 */
[----:B------:R-:W-:Y:S01]  /*0590*/  ULDC.64 UR36, c[0x0][0x208] ;  /* 0x0000820000247ab9 */ /* 0x000fe20000000a00 */
[----:B--2---:R-:W-:-:S04]  /*05a0*/  SHF.R.S32.HI R3, RZ, 0x1f, R0 ;  /* 0x0000001fff037819 */ /* 0x004fc80000011400 */
[----:B------:R-:W-:Y:S02]  /*05b0*/  LEA.HI R3, R3, R0, RZ, 0x7 ;  /* 0x0000000003037211 */ /* 0x000fe400078f38ff */
[----:B0-----:R-:W-:Y:S02]  /*05c0*/  ISETP.NE.OR P0, PT, R5, RZ, !P0 ;  /* 0x000000ff0500720c */ /* 0x001fe40004705670 */
[----:B------:R-:W-:Y:S02]  /*05d0*/  LOP3.LUT R3, R3, 0xffffff80, RZ, 0xc0, !PT ;  /* 0xffffff8003037812 */ /* 0x000fe400078ec0ff */
[----:B-1----:R-:W-:-:S03]  /*05e0*/  ISETP.NE.OR P1, PT, R4, RZ, !P1 ;  /* 0x000000ff0400720c */ /* 0x002fc60004f25670 */
[----:B------:R-:W-:-:S06]  /*05f0*/  IMAD.IADD R23, R0, 0x1, -R3 ;  /* 0x0000000100177824 */ /* 0x000fcc00078e0a03 */
[----:B------:R-:W-:-:S04]  /*0600*/  VOTEU.ALL UP0, P0 ;  /* 0x00000000003f7886 */ /* 0x000fc80000000000 */
[----:B------:R-:W-:Y:S01]  /*0610*/  VOTEU.ALL UP1, P1 ;  /* 0x00000000003f7886 */ /* 0x000fe20000820000 */
[----:B------:R-:W0:Y:S01]  /*0620*/  @!UP0 S2UR UR8, SR_CgaCtaId ;  /* 0x00000000000889c3 */ /* 0x000e220000008800 */
[----:B------:R-:W-:Y:S01]  /*0630*/  @!UP0 UMOV UR5, 0x400 ;  /* 0x0000040000058882 */ /* 0x000fe20000000000 */
[----:B------:R-:W-:-:S04]  /*0640*/  @!UP0 UIADD3 UR6, -UR6, 0x100000, URZ ;  /* 0x0010000006068890 */ /* 0x000fc8000fffe13f */
[----:B------:R-:W-:Y:S02]  /*0650*/  @!UP0 USHF.L.U32 UR7, UR6, 0xb, URZ ;  /* 0x0000000b06078899 */ /* 0x000fe4000800063f */
[----:B------:R-:W-:Y:S01]  /*0660*/  @!UP0 USHF.L.U32 UR6, UR6, 0x1, URZ ;  /* 0x0000000106068899 */ /* 0x000fe2000800063f */
[----:B------:R-:W-:Y:S01]  /*0670*/  @!UP1 UMOV UR10, 0x400 ;  /* 0x00000400000a9882 */ /* 0x000fe20000000000 */
[----:B------:R-:W-:Y:S01]  /*0680*/  VOTEU.ALL UP2, P1 ;  /* 0x00000000003f7886 */ /* 0x000fe20000840000 */
[----:B------:R-:W-:Y:S01]  /*0690*/  VOTEU.ALL UP3, P1 ;  /* 0x00000000003f7886 */ /* 0x000fe20000860000 */
[----:B------:R-:W-:Y:S01]  /*06a0*/  VOTEU.ALL UP4, P1 ;  /* 0x00000000003f7886 */ /* 0x000fe20000880000 */
[----:B------:R-:W1:Y:S01]  /*06b0*/  @!UP1 S2UR UR11, SR_CgaCtaId ;  /* 0x00000000000b99c3 */ /* 0x000e620000008800 */
[----:B------:R-:W-:Y:S01]  /*06c0*/  VOTEU.ALL UP5, P1 ;  /* 0x00000000003f7886 */ /* 0x000fe200008a0000 */
[----:B------:R-:W-:Y:S01]  /*06d0*/  ISETP.NE.AND P1, PT, RZ, UR13, PT ;  /* 0x0000000dff007c0c */ /* 0x000fe2000bf25270 */
[----:B0-----:R-:W-:-:S02]  /*06e0*/  @!UP0 ULEA UR5, UR8, UR5, 0x18 ;  /* 0x0000000508058291 */ /* 0x001fc4000f8ec03f */
[----:B------:R-:W-:-:S04]  /*06f0*/  @!UP1 UIADD3 UR8, -UR9, 0x100000, URZ ;  /* 0x0010000009089890 */ /* 0x000fc8000fffe13f */
[----:B------:R-:W-:Y:S02]  /*0700*/  @!UP1 USHF.L.U32 UR9, UR8, 0xb, URZ ;  /* 0x0000000b08099899 */ /* 0x000fe4000800063f */
[----:B------:R-:W-:Y:S01]  /*0710*/  @!UP1 USHF.L.U32 UR8, UR8, 0x1, URZ ;  /* 0x0000000108089899 */ /* 0x000fe2000800063f */
[----:B------:R-:W-:Y:S01]  /*0720*/  VOTEU.ALL UP0, P0 ;  /* 0x00000000003f7886 */ /* 0x000fe20000000000 */
[----:B-1----:R-:W-:Y:S01]  /*0730*/  @!UP1 ULEA UR10, UR11, UR10, 0x18 ;  /* 0x0000000a0b0a9291 */ /* 0x002fe2000f8ec03f */
[----:B------:R-:W-:Y:S01]  /*0740*/  VOTEU.ALL UP1, P0 ;  /* 0x00000000003f7886 */ /* 0x000fe20000020000 */
[----:B------:R-:W0:Y:S02]  /*0750*/  FENCE.VIEW.ASYNC.S ;  /* 0x00000000000073c6 */ /* 0x000e240000000000 */
[----:B0-----:R-:W0:Y:S02]  /*0760*/  @!UP0 SYNCS.EXCH.64 URZ, [UR5+0x110], UR6 ;  /* 0x00011006053f85b2 */ /* 0x001e240008000100 */
[----:B------:R1:W0:Y:S01]  /*0770*/  @!UP1 SYNCS.EXCH.64 URZ, [UR5+0x118], UR6 ;  /* 0x00011806053f95b2 */ /* 0x0002220008000100 */
[----:B------:R-:W-:Y:S01]  /*0780*/  NOP ;  /* 0x0000000000007918 */ /* 0x000fe20000000000 */
[----:B-1----:R-:W-:-:S02]  /*0790*/  ULDC.64 UR6, c[0x0][0x598] ;  /* 0x0001660000067ab9 */ /* 0x002fc40000000a00 */
[----:B------:R-:W-:Y:S02]  /*07a0*/  ISETP.NE.U32.AND P0, PT, RZ, UR6, PT ;  /* 0x00000006ff007c0c */ /* 0x000fe4000bf05070 */
[----:B------:R1:W0:Y:S02]  /*07b0*/  @!UP2 SYNCS.EXCH.64 URZ, [UR10+0xf0], UR8 ;  /* 0x0000f0080a3fa5b2 */ /* 0x0002240008000100 */
[----:B------:R-:W-:Y:S01]  /*07c0*/  ISETP.NE.AND.EX P0, PT, RZ, UR7, PT, P0 ;  /* 0x00000007ff007c0c */ /* 0x000fe2000bf05300 */
[----:B------:R1:W0:Y:S01]  /*07d0*/  @!UP3 SYNCS.EXCH.64 URZ, [UR10+0xf8], UR8 ;  /* 0x0000f8080a3fb5b2 */ /* 0x0002220008000100 */
[----:B------:R1:W0:Y:S01]  /*07e0*/  @!UP4 SYNCS.EXCH.64 URZ, [UR10+0x100], UR8 ;  /* 0x000100080a3fc5b2 */ /* 0x0002220008000100 */
[----:B------:R1:W0:Y:S01]  /*07f0*/  @!UP5 SYNCS.EXCH.64 URZ, [UR10+0x108], UR8 ;  /* 0x000108080a3fd5b2 */ /* 0x0002220008000100 */
[----:B------:R-:W-:Y:S01]  /*0800*/  NOP ;  /* 0x0000000000007918 */ /* 0x000fe20000000000 */
[----:B0-----:R-:W-:Y:S08]  /*0810*/  BAR.SYNC.DEFER_BLOCKING 0x0 ;  /* 0x0000000000007b1d */ /* 0x001ff00000010000 */
[----:B-1-3--:R-:W-:Y:S05]  /*0820*/  @!P0 BRA `(.L_x_4) ;  /* 0x00000000001c8947 */ /* 0x00afea0003800000 */
[----:B------:R-:W0:Y:S02]  /*0830*/  LDC.64 R2, c[0x0][0x598] ;  /* 0x00016600ff027b82 */ /* 0x000e240000000a00 */
[----:B0-----:R-:W2:Y:S02]  /*0840*/  LDG.E.64 R2, desc[UR36][R2.64] ;  /* 0x0000002402027981 */ /* 0x001ea4000c1e1b00 */
[----:B--2---:R-:W-:-:S04]  /*0850*/  ISETP.NE.U32.AND P0, PT, R2, RZ, PT ;  /* 0x000000ff0200720c */ /* 0x004fc80003f05070 */
[----:B------:R-:W-:-:S13]  /*0860*/  ISETP.NE.AND.EX P0, PT, R3, RZ, PT, P0 ;  /* 0x000000ff0300720c */ /* 0x000fda0003f05300 */
[----:B------:R-:W-:Y:S05]  /*0870*/  @!P0 BRA `(.L_x_4) ;  /* 0x0000000000088947 */ /* 0x000fea0003800000 */
[----:B------:R1:W5:Y:S01]  /*0880*/  LD.E R56, desc[UR36][R2.64] ;  /* 0x0000002402387980 */ /* 0x000362000c101900 */
[----:B------:R-:W-:Y:S05]  /*0890*/  BRA `(.L_x_5) ;  /* 0x0000000000247947 */ /* 0x000fea0003800000 */
.L_x_4:
[----:B------:R-:W-:Y:S02]  /*08a0*/  ULDC.64 UR6, c[0x0][0x588] ;  /* 0x0001620000067ab9 */ /* 0x000fe40000000a00 */
[----:B------:R-:W-:-:S04]  /*08b0*/  ISETP.NE.U32.AND P0, PT, RZ, UR6, PT ;  /* 0x00000006ff007c0c */ /* 0x000fc8000bf05070 */
[----:B------:R-:W-:-:S13]  /*08c0*/  ISETP.NE.AND.EX P0, PT, RZ, UR7, PT, P0 ;  /* 0x00000007ff007c0c */ /* 0x000fda000bf05300 */
[----:B------:R-:W-:Y:S05]  /*08d0*/  @!P0 BRA `(.L_x_6) ;  /* 0x00000000000c8947 */ /* 0x000fea0003800000 */
[----:B------:R-:W0:Y:S02]  /*08e0*/  LDC.64 R56, c[0x0][0x588] ;  /* 0x00016200ff387b82 */ /* 0x000e240000000a00 */
[----:B0-----:R0:W5:Y:S01]  /*08f0*/  LDG.E R56, desc[UR36][R56.64] ;  /* 0x0000002438387981 */ /* 0x001162000c1e1900 */
[----:B------:R-:W-:Y:S05]  /*0900*/  BRA `(.L_x_5) ;  /* 0x0000000000087947 */ /* 0x000fea0003800000 */
.L_x_6:
[----:B------:R-:W-:Y:S02]  /*0910*/  ULDC UR5, c[0x0][0x580] ;  /* 0x0001600000057ab9 */ /* 0x000fe40000000800 */
[----:B------:R-:W-:-:S07]  /*0920*/  IMAD.U32 R56, RZ, RZ, UR5 ;  /* 0x00000005ff387e24 */ /* 0x000fce000f8e00ff */
.L_x_5:
[----:B------:R-:W-:Y:S02]  /*0930*/  ULDC.64 UR6, c[0x0][0x5a0] ;  /* 0x0001680000067ab9 */ /* 0x000fe40000000a00 */
[----:B------:R-:W-:-:S04]  /*0940*/  ISETP.NE.U32.AND P0, PT, RZ, UR6, PT ;  /* 0x00000006ff007c0c */ /* 0x000fc8000bf05070 */
[----:B------:R-:W-:-:S13]  /*0950*/  ISETP.NE.AND.EX P0, PT, RZ, UR7, PT, P0 ;  /* 0x00000007ff007c0c */ /* 0x000fda000bf05300 */
[----:B------:R-:W-:Y:S05]  /*0960*/  @!P0 BRA `(.L_x_7) ;  /* 0x00000000001c8947 */ /* 0x000fea0003800000 */
[----:B-1----:R-:W1:Y:S02]  /*0970*/  LDC.64 R2, c[0x0][0x5a0] ;  /* 0x00016800ff027b82 */ /* 0x002e640000000a00 */
[----:B-1----:R-:W2:Y:S02]  /*0980*/  LDG.E.64 R2, desc[UR36][R2.64] ;  /* 0x0000002402027981 */ /* 0x002ea4000c1e1b00 */
[----:B--2---:R-:W-:-:S04]  /*0990*/  ISETP.NE.U32.AND P0, PT, R2, RZ, PT ;  /* 0x000000ff0200720c */ /* 0x004fc80003f05070 */
[----:B------:R-:W-:-:S13]  /*09a0*/  ISETP.NE.AND.EX P0, PT, R3, RZ, PT, P0 ;  /* 0x000000ff0300720c */ /* 0x000fda0003f05300 */
[----:B------:R-:W-:Y:S05]  /*09b0*/  @!P0 BRA `(.L_x_7) ;  /* 0x0000000000088947 */ /* 0x000fea0003800000 */
[----:B0-----:R2:W5:Y:S01]  /*09c0*/  LD.E R57, desc[UR36][R2.64] ;  /* 0x0000002402397980 */ /* 0x001562000c101900 */
[----:B------:R-:W-:Y:S05]  /*09d0*/  BRA `(.L_x_8) ;  /* 0x0000000000247947 */ /* 0x000fea0003800000 */
.L_x_7:
[----:B------:R-:W-:Y:S02]  /*09e0*/  ULDC.64 UR6, c[0x0][0x590] ;  /* 0x0001640000067ab9 */ /* 0x000fe40000000a00 */
[----:B------:R-:W-:-:S04]  /*09f0*/  ISETP.NE.U32.AND P0, PT, RZ, UR6, PT ;  /* 0x00000006ff007c0c */ /* 0x000fc8000bf05070 */
[----:B------:R-:W-:-:S13]  /*0a00*/  ISETP.NE.AND.EX P0, PT, RZ, UR7, PT, P0 ;  /* 0x00000007ff007c0c */ /* 0x000fda000bf05300 */
[----:B------:R-:W-:Y:S05]  /*0a10*/  @!P0 BRA `(.L_x_9) ;  /* 0x00000000000c8947 */ /* 0x000fea0003800000 */
[----:B-1----:R-:W0:Y:S02]  /*0a20*/  LDC.64 R2, c[0x0][0x590] ;  /* 0x00016400ff027b82 */ /* 0x002e240000000a00 */
[----:B0-----:R0:W5:Y:S01]  /*0a30*/  LDG.E R57, desc[UR36][R2.64] ;  /* 0x0000002402397981 */ /* 0x001162000c1e1900 */
[----:B------:R-:W-:Y:S05]  /*0a40*/  BRA `(.L_x_8) ;  /* 0x0000000000087947 */ /* 0x000fea0003800000 */
.L_x_9:
[----:B------:R-:W-:Y:S02]  /*0a50*/  ULDC UR5, c[0x0][0x584] ;  /* 0x0001610000057ab9 */ /* 0x000fe40000000800 */
[----:B0-----:R-:W-:-:S07]  /*0a60*/  IMAD.U32 R57, RZ, RZ, UR5 ;  /* 0x00000005ff397e24 */ /* 0x001fce000f8e00ff */
.L_x_8:
[----:B012---:R-:W0:Y:S01]  /*0a70*/  LDC R2, c[0x0][0x65c] ;  /* 0x00019700ff027b82 */ /* 0x007e220000000800 */
[----:B------:R-:W1:Y:S01]  /*0a80*/  S2R R13, SR_CTAID.Y ;  /* 0x00000000000d7919 */ /* 0x000e620000002600 */
[----:B------:R-:W-:Y:S01]  /*0a90*/  UISETP.NE.AND UP0, UPT, UR13, 0x2, UPT ;  /* 0x000000020d00788c */ /* 0x000fe2000bf05270 */
[----:B------:R-:W-:Y:S01]  /*0aa0*/  IMAD.MOV.U32 R5, RZ, RZ, RZ ;  /* 0x000000ffff057224 */ /* 0x000fe200078e00ff */
[----:B------:R-:W-:Y:S01]  /*0ab0*/  ULDC UR5, c[0x0][0x28c] ;  /* 0x0000a30000057ab9 */ /* 0x000fe20000000800 */
[----:B------:R-:W2:Y:S01]  /*0ac0*/  S2R R4, SR_CTAID.X ;  /* 0x0000000000047919 */ /* 0x000ea20000002500 */
[----:B------:R-:W-:Y:S02]  /*0ad0*/  UIADD3 UR5, UR5, 0x7f, URZ ;  /* 0x0000007f05057890 */ /* 0x000fe4000fffe03f */
[----:B------:R-:W-:Y:S01]  /*0ae0*/  PLOP3.LUT P0, PT, PT, PT, UP0, 0x80, 0x0 ;  /* 0x000000000000781c */ /* 0x000fe20003f0f008 */
[----:B------:R-:W-:Y:S01]  /*0af0*/  UMOV UR41, URZ ;  /* 0x0000003f00297c82 */ /* 0x000fe20008000000 */
[----:B------:R-:W-:Y:S01]  /*0b00*/  USHF.R.S32.HI UR8, URZ, 0x1f, UR5 ;  /* 0x0000001f3f087899 */ /* 0x000fe20008011405 */
[----:B------:R-:W-:Y:S01]  /*0b10*/  UMOV UR40, URZ ;  /* 0x0000003f00287c82 */ /* 0x000fe20008000000 */
[----:B------:R-:W-:-:S02]  /*0b20*/  ULDC.64 UR10, c[0x0][0x650] ;  /* 0x00019400000a7ab9 */ /* 0x000fc40000000a00 */
[----:B------:R-:W-:-:S04]  /*0b30*/  ULEA.HI UR8, UR8, UR5, URZ, 0x7 ;  /* 0x0000000508087291 */ /* 0x000fc8000f8f383f */
[----:B------:R-:W-:Y:S01]  /*0b40*/  USHF.R.S32.HI UR43, URZ, 0x7, UR8 ;  /* 0x000000073f2b7899 */ /* 0x000fe20008011408 */
[----:B0-----:R-:W-:-:S04]  /*0b50*/  ISETP.NE.AND P2, PT, R2, 0x1, PT ;  /* 0x000000010200780c */ /* 0x001fc80003f45270 */
[----:B------:R-:W-:-:S09]  /*0b60*/  P2R R3, PR, RZ, 0x4 ;  /* 0x00000004ff037803 */ /* 0x000fd20000000000 */
[----:B------:R-:W2:Y:S01]  /*0b70*/  @P2 LDC R17, c[0x0][0x10] ;  /* 0x00000400ff112b82 */ /* 0x000ea20000000800 */
[----:B-1----:R-:W-:Y:S02]  /*0b80*/  @P2 IMAD.MOV.U32 R6, RZ, RZ, R13 ;  /* 0x000000ffff062224 */ /* 0x002fe400078e000d */
[----:B------:R-:W-:-:S05]  /*0b90*/  @P2 IMAD.MOV.U32 R7, RZ, RZ, RZ ;  /* 0x000000ffff072224 */ /* 0x000fca00078e00ff */
[----:B------:R-:W0:Y:S01]  /*0ba0*/  @!P2 LDC R3, c[0x0][0xc] ;  /* 0x00000300ff03ab82 */ /* 0x000e220000000800 */
[----:B------:R-:W-:Y:S01]  /*0bb0*/  ULDC UR6, c[0x0][0xc] ;  /* 0x0000030000067ab9 */ /* 0x000fe20000000800 */
[----:B------:R-:W-:Y:S01]  /*0bc0*/  ULDC UR7, c[0x0][0x10] ;  /* 0x0000040000077ab9 */ /* 0x000fe20000000800 */
[----:B------:R-:W-:Y:S01]  /*0bd0*/  ULDC UR5, c[0x0][0x14] ;  /* 0x0000050000057ab9 */ /* 0x000fe20000000800 */
[----:B------:R-:W-:-:S04]  /*0be0*/  UIMAD.WIDE.U32 UR6, UR6, UR7, URZ ;  /* 0x00000007060672a5 */ /* 0x000fc8000f8e003f */
[----:B------:R-:W-:Y:S02]  /*0bf0*/  UIMAD.WIDE.U32 UR38, UR6, UR5, URZ ;  /* 0x00000005062672a5 */ /* 0x000fe4000f8e003f */
[----:B------:R-:W-:-:S04]  /*0c00*/  UIMAD UR44, UR7, UR5, URZ ;  /* 0x00000005072c72a4 */ /* 0x000fc8000f8e023f */
[----:B------:R-:W-:Y:S01]  /*0c10*/  UIADD3 UR44, UR39, UR44, URZ ;  /* 0x0000002c272c7290 */ /* 0x000fe2000fffe03f */
[----:B--2---:R-:W-:-:S04]  /*0c20*/  @P2 IMAD.WIDE.U32 R16, R4, R17, R6 ;  /* 0x0000001104102225 */ /* 0x004fc800078e0006 */
[----:B0-----:R-:W-:-:S04]  /*0c30*/  @!P2 IMAD.WIDE.U32 R6, R3, R13, R4 ;  /* 0x0000000d0306a225 */ /* 0x001fc800078e0004 */
[----:B------:R-:W-:Y:S02]  /*0c40*/  @P2 IMAD.MOV.U32 R3, RZ, RZ, RZ ;  /* 0x000000ffff032224 */ /* 0x000fe400078e00ff */
[----:B------:R-:W-:Y:S02]  /*0c50*/  @!P2 IMAD.MOV.U32 R16, RZ, RZ, R6 ;  /* 0x000000ffff10a224 */ /* 0x000fe400078e0006 */
[----:B------:R-:W-:Y:S02]  /*0c60*/  @P2 IMAD.IADD R17, R17, 0x1, R3 ;  /* 0x0000000111112824 */ /* 0x000fe400078e0203 */
[----:B------:R-:W-:Y:S01]  /*0c70*/  @!P2 IMAD.MOV.U32 R17, RZ, RZ, R7 ;  /* 0x000000ffff11a224 */ /* 0x000fe200078e0007 */
[----:B------:R-:W-:Y:S06]  /*0c80*/  @P0 BRA `(.L_x_10) ;  /* 0x0000000000240947 */ /* 0x000fec0003800000 */
[----:B------:R-:W-:Y:S01]  /*0c90*/  USHF.R.U32.HI UR6, URZ, 0x1, UR43 ;  /* 0x000000013f067899 */ /* 0x000fe2000801162b */
[----:B------:R-:W-:Y:S01]  /*0ca0*/  IADD3 R16, P0, R16, UR38, RZ ;  /* 0x0000002610107c10 */ /* 0x000fe2000ff1e0ff */
[----:B------:R-:W-:Y:S02]  /*0cb0*/  UISETP.GE.U32.AND UP0, UPT, UR43, 0xe, UPT ;  /* 0x0000000e2b00788c */ /* 0x000fe4000bf06070 */
[----:B------:R-:W-:Y:S01]  /*0cc0*/  UIMAD.WIDE.U32 UR6, UR6, -0x6db6db6d, URZ ;  /* 0x92492493060678a5 */ /* 0x000fe2000f8e003f */
[----:B------:R-:W-:Y:S01]  /*0cd0*/  IADD3.X R17, R17, UR44, RZ, P0, !PT ;  /* 0x0000002c11117c10 */ /* 0x000fe200087fe4ff */
[----:B------:R-:W-:Y:S02]  /*0ce0*/  UMOV UR40, URZ ;  /* 0x0000003f00287c82 */ /* 0x000fe40008000000 */
[----:B------:R-:W-:-:S04]  /*0cf0*/  USHF.R.U32.HI UR6, URZ, 0x2, UR7 ;  /* 0x000000023f067899 */ /* 0x000fc80008011607 */
[----:B------:R-:W-:Y:S02]  /*0d00*/  UIMAD UR41, UR6, -0xe, UR43 ;  /* 0xfffffff2062978a4 */ /* 0x000fe4000f8e022b */
[----:B------:R-:W-:-:S12]  /*0d10*/  @UP0 ULOP3.LUT UR40, UR6, 0x1, URZ, 0xc0, !UPT ;  /* 0x0000000106280892 */ /* 0x000fd8000f8ec03f */
.L_x_10:
[----:B------:R-:W-:Y:S01]  /*0d20*/  ISETP.GE.U32.AND P0, PT, R16, UR10, PT ;  /* 0x0000000a10007c0c */ /* 0x000fe2000bf06070 */
[----:B------:R-:W-:Y:S01]  /*0d30*/  IMAD.MOV.U32 R22, RZ, RZ, -0x1 ;  /* 0xffffffffff167424 */ /* 0x000fe200078e00ff */
[----:B------:R-:W-:Y:S01]  /*0d40*/  PRMT R3, RZ, 0x7610, R3 ;  /* 0x00007610ff037816 */ /* 0x000fe20000000003 */
[----:B------:R-:W-:Y:S01]  /*0d50*/  IMAD.MOV.U32 R19, RZ, RZ, -0x1 ;  /* 0xffffffffff137424 */ /* 0x000fe200078e00ff */
[----:B------:R-:W-:Y:S01]  /*0d60*/  ISETP.GE.U32.AND.EX P0, PT, R17, UR11, PT, P0 ;  /* 0x0000000b11007c0c */ /* 0x000fe2000bf06100 */
[----:B------:R-:W-:-:S12]  /*0d70*/  IMAD.MOV.U32 R18, RZ, RZ, -0x1 ;  /* 0xffffffffff127424 */ /* 0x000fd800078e00ff */
[----:B------:R-:W-:Y:S05]  /*0d80*/  @P0 BRA `(.L_x_11) ;  /* 0x0000000400580947 */ /* 0x000fea0003800000 */
[----:B------:R-:W0:Y:S01]  /*0d90*/  LDC.64 R18, c[0x0][0x628] ;  /* 0x00018a00ff127b82 */ /* 0x000e220000000a00 */
[----:B------:R-:W-:Y:S02]  /*0da0*/  IMAD.MOV.U32 R6, RZ, RZ, R16 ;  /* 0x000000ffff067224 */ /* 0x000fe400078e0010 */
[----:B------:R-:W-:-:S05]  /*0db0*/  IMAD.MOV.U32 R7, RZ, RZ, R17 ;  /* 0x000000ffff077224 */ /* 0x000fca00078e0011 */
[----:B------:R-:W1:Y:S08]  /*0dc0*/  LDC R14, c[0x0][0x630] ;  /* 0x00018c00ff0e7b82 */ /* 0x000e700000000800 */
[----:B------:R-:W2:Y:S01]  /*0dd0*/  LDC.64 R20, c[0x0][0x620] ;  /* 0x00018800ff147b82 */ /* 0x000ea20000000a00 */
[----:B0-----:R-:W-:-:S04]  /*0de0*/  ISETP.NE.U32.AND P0, PT, R18, RZ, PT ;  /* 0x000000ff1200720c */ /* 0x001fc80003f05070 */
[----:B------:R-:W-:-:S13]  /*0df0*/  ISETP.NE.AND.EX P0, PT, R19, RZ, PT, P0 ;  /* 0x000000ff1300720c */ /* 0x000fda0003f05300 */
[----:B-12---:R-:W-:Y:S05]  /*0e00*/  @!P0 BRA `(.L_x_12) ;  /* 0x0000000000288947 */ /* 0x006fea0003800000 */
[----:B------:R-:W0:Y:S02]  /*0e10*/  LDC R3, c[0x0][0x634] ;  /* 0x00018d00ff037b82 */ /* 0x000e240000000800 */
[----:B0-----:R-:W-:-:S05]  /*0e20*/  IADD3 R3, P0, R16, R3, RZ ;  /* 0x0000000310037210 */ /* 0x001fca0007f1e0ff */
[----:B------:R-:W-:-:S04]  /*0e30*/  IMAD.X R15, RZ, RZ, R17, P0 ;  /* 0x000000ffff0f7224 */ /* 0x000fc800000e0611 */
[----:B------:R-:W-:-:S04]  /*0e40*/  IMAD.WIDE.U32 R6, R15, R18, RZ ;  /* 0x000000120f067225 */ /* 0x000fc800078e00ff */
[----:B------:R-:W-:-:S04]  /*0e50*/  IMAD.WIDE.U32 R8, P0, R3, R19, R6 ;  /* 0x0000001303087225 */ /* 0x000fc80007800006 */
[----:B------:R-:W-:-:S04]  /*0e60*/  IMAD.WIDE.U32 R6, R3, R18, RZ ;  /* 0x0000001203067225 */ /* 0x000fc800078e00ff */
[----:B------:R-:W-:Y:S01]  /*0e70*/  IMAD.X R11, RZ, RZ, RZ, P0 ;  /* 0x000000ffff0b7224 */ /* 0x000fe200000e06ff */
[----:B------:R-:W-:Y:S01]  /*0e80*/  IADD3 RZ, P0, R7, R8, RZ ;  /* 0x0000000807ff7210 */ /* 0x000fe20007f1e0ff */
[----:B------:R-:W-:-:S04]  /*0e90*/  IMAD.MOV.U32 R10, RZ, RZ, R9 ;  /* 0x000000ffff0a7224 */ /* 0x000fc800078e0009 */
[----:B------:R-:W-:-:S08]  /*0ea0*/  IMAD.WIDE.U32.X R6, R15, R19, R10, P0 ;  /* 0x000000130f067225 */ /* 0x000fd000000e040a */
.L_x_12:
[-CC-:B------:R-:W-:Y:S01]  /*0eb0*/  SHF.R.U64 R28, R6, R14.reuse, R7.reuse ;  /* 0x0000000e061c7219 */ /* 0x180fe20000001207 */
[----:B------:R-:W0:Y:S01]  /*0ec0*/  LDC R10, c[0x0][0x618] ;  /* 0x00018600ff0a7b82 */ /* 0x000e220000000800 */
[----:B------:R-:W-:Y:S01]  /*0ed0*/  SHF.R.U32.HI R5, RZ, R14, R7 ;  /* 0x0000000eff057219 */ /* 0x000fe20000011607 */
[----:B------:R-:W-:Y:S01]  /*0ee0*/  ULDC UR5, c[0x0][0x150] ;  /* 0x0000540000057ab9 */ /* 0x000fe20000000800 */
[----:B------:R-:W-:Y:S02]  /*0ef0*/  IADD3 R9, P0, RZ, -R28, RZ ;  /* 0x8000001cff097210 */ /* 0x000fe40007f1e0ff */
[----:B------:R-:W-:-:S03]  /*0f00*/  I2FP.F32.U32 R3, R4 ;  /* 0x0000000400037245 */ /* 0x000fc60000201000 */
[----:B------:R-:W1:Y:S01]  /*0f10*/  LDC.64 R24, c[0x0][0x640] ;  /* 0x00019000ff187b82 */ /* 0x000e620000000a00 */
[----:B------:R-:W-:Y:S02]  /*0f20*/  IMAD.X R11, RZ, RZ, ~R5, P0 ;  /* 0x000000ffff0b7224 */ /* 0x000fe400000e0e05 */
[----:B------:R-:W-:Y:S01]  /*0f30*/  FMUL R3, R3, UR5 ;  /* 0x0000000503037c20 */ /* 0x000fe20008400000 */
[----:B------:R-:W-:Y:S01]  /*0f40*/  IMAD.WIDE.U32 R6, R9, R20, R16 ;  /* 0x0000001409067225 */ /* 0x000fe200078e0010 */
[----:B------:R-:W-:-:S03]  /*0f50*/  ULDC UR5, c[0x0][0x154] ;  /* 0x0000550000057ab9 */ /* 0x000fc60000000800 */
[----:B------:R-:W-:Y:S01]  /*0f60*/  IMAD R8, R11, R20, RZ ;  /* 0x000000140b087224 */ /* 0x000fe200078e02ff */
[----:B------:R-:W2:Y:S01]  /*0f70*/  LDC R5, c[0x0][0x144] ;  /* 0x00005100ff057b82 */ /* 0x000ea20000000800 */
[----:B------:R-:W3:Y:S02]  /*0f80*/  F2I.U32.TRUNC.NTZ R3, R3 ;  /* 0x0000000300037305 */ /* 0x000ee4000020f000 */
[----:B------:R-:W-:-:S04]  /*0f90*/  IMAD R9, R9, R21, R8 ;  /* 0x0000001509097224 */ /* 0x000fc800078e0208 */
[----:B------:R-:W-:Y:S01]  /*0fa0*/  IMAD.IADD R7, R7, 0x1, R9 ;  /* 0x0000000107077824 */ /* 0x000fe200078e0209 */
[----:B------:R-:W4:Y:S01]  /*0fb0*/  LDC R14, c[0x0][0x608] ;  /* 0x00018200ff0e7b82 */ /* 0x000f220000000800 */
[----:B------:R-:W-:-:S03]  /*0fc0*/  IMAD.MOV.U32 R9, RZ, RZ, -0x1 ;  /* 0xffffffffff097424 */ /* 0x000fc600078e00ff */
[-C--:B0-----:R-:W-:Y:S02]  /*0fd0*/  SHF.R.U64 R20, R6, R10.reuse, R7 ;  /* 0x0000000a06147219 */ /* 0x081fe40000001207 */
[----:B------:R-:W-:Y:S02]  /*0fe0*/  I2FP.F32.U32 R6, R13 ;  /* 0x0000000d00067245 */ /* 0x000fe40000201000 */
[----:B------:R-:W0:Y:S01]  /*0ff0*/  LDC R22, c[0x0][0x658] ;  /* 0x00019600ff167b82 */ /* 0x000e220000000800 */
[----:B-1----:R-:W-:Y:S01]  /*1000*/  ISETP.NE.U32.AND P0, PT, R24, RZ, PT ;  /* 0x000000ff1800720c */ /* 0x002fe20003f05070 */
[----:B---3--:R-:W-:Y:S01]  /*1010*/  IMAD.MOV R8, RZ, RZ, -R3 ;  /* 0x000000ffff087224 */ /* 0x008fe200078e0a03 */
[----:B------:R-:W-:Y:S01]  /*1020*/  SHF.R.U32.HI R7, RZ, R10, R7 ;  /* 0x0000000aff077219 */ /* 0x000fe20000011607 */
[----:B------:R-:W-:Y:S01]  /*1030*/  FMUL R6, R6, UR5 ;  /* 0x0000000506067c20 */ /* 0x000fe20008400000 */
[----:B------:R-:W-:-:S03]  /*1040*/  ISETP.NE.AND.EX P0, PT, R25, RZ, PT, P0 ;  /* 0x000000ff1900720c */ /* 0x000fc60003f05300 */
[----:B------:R-:W1:Y:S01]  /*1050*/  LDC R18, c[0x0][0x148] ;  /* 0x00005200ff127b82 */ /* 0x000e620000000800 */
[----:B--2---:R-:W-:-:S07]  /*1060*/  IMAD R3, R5, R8, R4 ;  /* 0x0000000805037224 */ /* 0x004fce00078e0204 */
[----:B------:R-:W2:Y:S01]  /*1070*/  LDC R19, c[0x0][0x600] ;  /* 0x00018000ff137b82 */ /* 0x000ea20000000800 */
[-CC-:B----4-:R-:W-:Y:S02]  /*1080*/  SHF.R.U64 R30, R20, R14.reuse, R7.reuse ;  /* 0x0000000e141e7219 */ /* 0x190fe40000001207 */
[----:B------:R-:W-:Y:S01]  /*1090*/  SHF.R.U32.HI R5, RZ, R14, R7 ;  /* 0x0000000eff057219 */ /* 0x000fe20000011607 */
[----:B------:R-:W-:Y:S01]  /*10a0*/  IMAD.MOV.U32 R7, RZ, RZ, 0x1 ;  /* 0x00000001ff077424 */ /* 0x000fe200078e00ff */
[----:B------:R3:W4:Y:S03]  /*10b0*/  F2I.U32.TRUNC.NTZ R14, R6 ;  /* 0x00000006000e7305 */ /* 0x000726000020f000 */
[----:B------:R-:W1:Y:S01]  /*10c0*/  LDC R21, c[0x0][0x648] ;  /* 0x00019200ff157b82 */ /* 0x000e620000000800 */
[-C--:B0-----:R-:W-:Y:S02]  /*10d0*/  SHF.L.U32 R4, R9, R22.reuse, RZ ;  /* 0x0000001609047219 */ /* 0x081fe400000006ff */
[----:B------:R-:W-:-:S02]  /*10e0*/  SHF.R.U64 R32, R30, R22, R5 ;  /* 0x000000161e207219 */ /* 0x000fc40000001205 */
[----:B------:R-:W-:Y:S02]  /*10f0*/  LOP3.LUT R11, RZ, R4, RZ, 0x33, !PT ;  /* 0x00000004ff0b7212 */ /* 0x000fe400078e33ff */
[-C--:B------:R-:W-:Y:S01]  /*1100*/  SHF.R.U32.HI R5, RZ, R22.reuse, R5 ;  /* 0x00000016ff057219 */ /* 0x080fe20000011605 */
[----:B------:R-:W0:Y:S01]  /*1110*/  LDC R27, c[0x0][0x638] ;  /* 0x00018e00ff1b7b82 */ /* 0x000e220000000800 */
[----:B------:R-:W-:Y:S01]  /*1120*/  SHF.L.U32 R10, R7, R22, RZ ;  /* 0x00000016070a7219 */ /* 0x000fe200000006ff */
[----:B------:R-:W-:-:S06]  /*1130*/  IMAD.MOV.U32 R4, RZ, RZ, R32 ;  /* 0x000000ffff047224 */ /* 0x000fcc00078e0020 */
[----:B------:R-:W0:Y:S01]  /*1140*/  LDC R26, c[0x0][0x610] ;  /* 0x00018400ff1a7b82 */ /* 0x000e220000000800 */
[----:B---34-:R-:W-:Y:S05]  /*1150*/  @!P0 BRA `(.L_x_13) ;  /* 0x0000000000288947 */ /* 0x018fea0003800000 */
[----:B------:R-:W3:Y:S02]  /*1160*/  LDC R9, c[0x0][0x64c] ;  /* 0x00019300ff097b82 */ /* 0x000ee40000000800 */
[----:B---3--:R-:W-:-:S05]  /*1170*/  IADD3 R9, P0, R32, R9, RZ ;  /* 0x0000000920097210 */ /* 0x008fca0007f1e0ff */
        /* <DEDUP_REMOVED lines=8> */
.L_x_13:
[----:B-1----:R-:W-:Y:S01]  /*1200*/  SHF.R.U64 R4, R4, R21, R5 ;  /* 0x0000001504047219 */ /* 0x002fe20000001205 */
[----:B--2---:R-:W-:Y:S01]  /*1210*/  VIADD R5, R19, 0xffffffff ;  /* 0xffffffff13057836 */ /* 0x004fe20000000000 */
[----:B------:R-:W-:Y:S01]  /*1220*/  LOP3.LUT R11, R30, R11, RZ, 0xc0, !PT ;  /* 0x0000000b1e0b7212 */ /* 0x000fe200078ec0ff */
[----:B------:R-:W-:Y:S02]  /*1230*/  IMAD.MOV R14, RZ, RZ, -R14 ;  /* 0x000000ffff0e7224 */ /* 0x000fe400078e0a0e */
[----:B------:R-:W-:Y:S01]  /*1240*/  IMAD.MOV R6, RZ, RZ, -R4 ;  /* 0x000000ffff067224 */ /* 0x000fe200078e0a04 */
[----:B------:R-:W-:Y:S01]  /*1250*/  LOP3.LUT R5, R20, R5, RZ, 0xc0, !PT ;  /* 0x0000000514057212 */ /* 0x000fe200078ec0ff */
[----:B------:R-:W-:Y:S02]  /*1260*/  IMAD R10, R10, R4, R11 ;  /* 0x000000040a0a7224 */ /* 0x000fe400078e020b */
[----:B------:R-:W-:Y:S02]  /*1270*/  @P2 IMAD R3, R18, R14, R13 ;  /* 0x0000000e12032224 */ /* 0x000fe400078e020d */
[----:B0-----:R-:W-:-:S02]  /*1280*/  IMAD R4, R6, R27, R32 ;  /* 0x0000001b06047224 */ /* 0x001fc400078e0220 */
[----:B------:R-:W-:Y:S02]  /*1290*/  IMAD R22, R10, R26, R3 ;  /* 0x0000001a0a167224 */ /* 0x000fe400078e0203 */
[----:B------:R-:W-:Y:S02]  /*12a0*/  IMAD R5, R4, R19, R5 ;  /* 0x0000001304057224 */ /* 0x000fe400078e0205 */
[----:B------:R-:W-:Y:S02]  /*12b0*/  IMAD.MOV.U32 R3, RZ, RZ, 0x1 ;  /* 0x00000001ff037424 */ /* 0x000fe400078e00ff */
[----:B------:R-:W-:Y:S01]  /*12c0*/  IMAD.MOV.U32 R18, RZ, RZ, R28 ;  /* 0x000000ffff127224 */ /* 0x000fe200078e001c */
[----:B------:R-:W-:Y:S02]  /*12d0*/  SEL R19, R5, R22, !P2 ;  /* 0x0000001605137207 */ /* 0x000fe40005000000 */
[----:B------:R-:W-:-:S07]  /*12e0*/  SEL R22, R22, R5, !P2 ;  /* 0x0000000516167207 */ /* 0x000fce0005000000 */
.L_x_11:
[----:B------:R-:W-:Y:S05]  /*12f0*/  @!P1 BRA `(.L_x_14) ;  /* 0x0000005400ec9947 */ /* 0x000fea0003800000 */
[----:B------:R-:W-:-:S06]  /*1300*/  UISETP.GT.U32.AND UP0, UPT, UR12, 0x1, UPT ;  /* 0x000000010c00788c */ /* 0x000fcc000bf04070 */
[----:B------:R-:W-:-:S13]  /*1310*/  PLOP3.LUT P0, PT, PT, PT, UP0, 0x80, 0x0 ;  /* 0x000000000000781c */ /* 0x000fda0003f0f008 */
[----:B------:R-:W-:Y:S05]  /*1320*/  @P0 EXIT ;  /* 0x000000000000094d */ /* 0x000fea0003800000 */
.L_x_15:
[----:B------:R-:W-:-:S08]  /*1330*/  NOP ;  /* 0x0000000000007918 */ /* 0x000fd00000000000 */
[----:B------:R-:W0:Y:S02]  /*1340*/  USETMAXREG.TRY_ALLOC.CTAPOOL UP0, 0xe8 ;  /* 0x000000e8000079c8 */ /* 0x000e240008000600 */
[----:B0-----:R-:W-:-:S13]  /*1350*/  PLOP3.LUT P0, PT, PT, PT, UP0, 0x80, 0x0 ;  /* 0x000000000000781c */ /* 0x001fda0003f0f008 */
[----:B------:R-:W-:Y:S05]  /*1360*/  @!P0 BRA `(.L_x_15) ;  /* 0xfffffffc00f08947 */ /* 0x000fea000383ffff */
[----:B------:R-:W-:-:S13]  /*1370*/  LOP3.LUT P0, RZ, R3, 0xff, RZ, 0xc0, !PT ;  /* 0x000000ff03ff7812 */ /* 0x000fda000780c0ff */
[----:B------:R-:W-:Y:S05]  /*1380*/  @!P0 EXIT ;  /* 0x000000000000894d */ /* 0x000fea0003800000 */
[----:B------:R-:W-:Y:S01]  /*1390*/  SHF.R.S32.HI R0, RZ, 0x1f, R23 ;  /* 0x0000001fff007819 */ /* 0x000fe20000011417 */
[----:B------:R-:W-:Y:S01]  /*13a0*/  VIADD R12, R12, 0xffffffff ;  /* 0xffffffff0c0c7836 */ /* 0x000fe20000000000 */
[----:B------:R-:W0:Y:S01]  /*13b0*/  S2UR UR4, SR_CgaCtaId ;  /* 0x00000000000479c3 */ /* 0x000e220000008800 */
[----:B------:R-:W-:Y:S01]  /*13c0*/  UMOV UR46, 0x400 ;  /* 0x00000400002e7882 */ /* 0x000fe20000000000 */
[CC--:B------:R-:W-:Y:S01]  /*13d0*/  LEA.HI R3, R0.reuse, R23.reuse, RZ, 0x2 ;  /* 0x0000001700037211 */ /* 0x0c0fe200078f10ff */
[----:B------:R-:W-:Y:S01]  /*13e0*/  IMAD.MOV.U32 R65, RZ, RZ, 0x70 ;  /* 0x00000070ff417424 */ /* 0x000fe200078e00ff */
[----:B------:R-:W-:Y:S01]  /*13f0*/  LEA.HI R0, R0, R23, RZ, 0x5 ;  /* 0x0000001700007211 */ /* 0x000fe200078f28ff */
[----:B------:R-:W-:Y:S01]  /*1400*/  UIADD3 UR47, UR43, -0x1, URZ ;  /* 0xffffffff2b2f7890 */ /* 0x000fe2000fffe03f */
[----:B------:R-:W-:Y:S01]  /*1410*/  LOP3.LUT R60, R3, 0xfffffffc, RZ, 0xc0, !PT ;  /* 0xfffffffc033c7812 */ /* 0x000fe200078ec0ff */
[----:B------:R-:W-:Y:S01]  /*1420*/  USHF.L.U32 UR48, UR43, 0x1, URZ ;  /* 0x000000012b307899 */ /* 0x000fe2000800063f */
[----:B------:R-:W-:-:S02]  /*1430*/  R2UR UR45, R12 ;  /* 0x000000000c2d72ca */ /* 0x000fc400000e0000 */
[----:B------:R-:W-:Y:S01]  /*1440*/  SHF.R.S32.HI R5, RZ, 0x5, R0 ;  /* 0x00000005ff057819 */ /* 0x000fe20000011400 */
[----:B------:R-:W-:Y:S01]  /*1450*/  IMAD.IADD R60, R23, 0x1, -R60 ;  /* 0x00000001173c7824 */ /* 0x000fe200078e0a3c */
[--C-:B------:R-:W-:Y:S02]  /*1460*/  SHF.R.S32.HI R58, RZ, 0x2, R3.reuse ;  /* 0x00000002ff3a7819 */ /* 0x100fe40000011403 */
[----:B------:R-:W-:Y:S01]  /*1470*/  SHF.R.S32.HI R7, RZ, 0x1f, R3 ;  /* 0x0000001fff077819 */ /* 0x000fe20000011403 */
[----:B------:R-:W-:Y:S01]  /*1480*/  IMAD.SHL.U32 R0, R60, 0x100, RZ ;  /* 0x000001003c007824 */ /* 0x000fe200078e00ff */
[C---:B------:R-:W-:Y:S01]  /*1490*/  LOP3.LUT R3, R5.reuse, 0x1, RZ, 0xc0, !PT ;  /* 0x0000000105037812 */ /* 0x040fe200078ec0ff */
[----:B------:R-:W-:Y:S01]  /*14a0*/  IMAD.SHL.U32 R62, R5, 0x10, RZ ;  /* 0x00000010053e7824 */ /* 0x000fe200078e00ff */
[----:B------:R-:W-:Y:S02]  /*14b0*/  LEA.HI R7, R7, R58, RZ, 0x3 ;  /* 0x0000003a07077211 */ /* 0x000fe400078f18ff */
[----:B------:R-:W-:Y:S01]  /*14c0*/  ISETP.NE.U32.AND P0, PT, R3, 0x1, PT ;  /* 0x000000010300780c */ /* 0x000fe20003f05070 */
[----:B------:R-:W-:Y:S01]  /*14d0*/  USHF.L.U32 UR45, UR45, 0x3, URZ ;  /* 0x000000032d2d7899 */ /* 0x000fe2000800063f */
[----:B------:R-:W-:-:S02]  /*14e0*/  LOP3.LUT R3, R0, 0x100, RZ, 0xc0, !PT ;  /* 0x0000010000037812 */ /* 0x000fc400078ec0ff */
[----:B------:R-:W-:Y:S01]  /*14f0*/  LOP3.LUT R7, R7, 0xfffffff8, RZ, 0xc0, !PT ;  /* 0xfffffff807077812 */ /* 0x000fe200078ec0ff */
[----:B0-----:R-:W-:Y:S01]  /*1500*/  ULEA UR46, UR4, UR46, 0x18 ;  /* 0x0000002e042e7291 */ /* 0x001fe2000f8ec03f */
[----:B------:R-:W-:Y:S01]  /*1510*/  LEA.HI R0, R60, R60, RZ, 0x1 ;  /* 0x0000003c3c007211 */ /* 0x000fe200078f08ff */
[----:B------:R-:W-:Y:S01]  /*1520*/  IMAD.U32 R63, RZ, RZ, UR45 ;  /* 0x0000002dff3f7e24 */ /* 0x000fe2000f8e00ff */
[----:B------:R-:W-:Y:S01]  /*1530*/  SHF.R.U32.HI R4, RZ, 0x3, R3 ;  /* 0x00000003ff047819 */ /* 0x000fe20000011603 */
[----:B------:R-:W-:Y:S01]  /*1540*/  IMAD.IADD R58, R58, 0x1, -R7 ;  /* 0x000000013a3a7824 */ /* 0x000fe200078e0a07 */
[----:B------:R-:W-:Y:S01]  /*1550*/  LOP3.LUT R3, R3, 0x30, R62, 0xf8, !PT ;  /* 0x0000003003037812 */ /* 0x000fe200078ef83e */
[----:B------:R-:W-:Y:S01]  /*1560*/  IMAD.SHL.U32 R0, R0, 0x100, RZ ;  /* 0x0000010000007824 */ /* 0x000fe200078e00ff */
[----:B------:R-:W-:Y:S01]  /*1570*/  ISETP.NE.AND P1, PT, R12, RZ, PT ;  /* 0x000000ff0c00720c */ /* 0x000fe20003f25270 */
[----:B------:R-:W-:Y:S01]  /*1580*/  ULDC UR4, c[0x0][0x284] ;  /* 0x0000a10000047ab9 */ /* 0x000fe20000000800 */
[----:B------:R-:W-:Y:S01]  /*1590*/  LOP3.LUT R3, R3, R4, RZ, 0x3c, !PT ;  /* 0x0000000403037212 */ /* 0x000fe200078e3cff */
[----:B------:R-:W-:Y:S01]  /*15a0*/  UIADD3 UR49, UR46, 0xf0, URZ ;  /* 0x000000f02e317890 */ /* 0x000fe2000fffe03f */
[----:B------:R-:W-:-:S02]  /*15b0*/  LOP3.LUT R61, R0, 0xfffffe00, RZ, 0xc0, !PT ;  /* 0xfffffe00003d7812 */ /* 0x000fc400078ec0ff */
[--C-:B------:R-:W-:Y:S01]  /*15c0*/  SHF.R.S32.HI R59, RZ, 0x1f, R58.reuse ;  /* 0x0000001fff3b7819 */ /* 0x100fe2000001143a */
[----:B------:R-:W-:Y:S01]  /*15d0*/  UIADD3 UR50, UR45, UR49, URZ ;  /* 0x000000312d327290 */ /* 0x000fe2000fffe03f */
[----:B------:R-:W-:Y:S02]  /*15e0*/  LOP3.LUT R64, R63, 0x8, RZ, 0xc0, !PT ;  /* 0x000000083f407812 */ /* 0x000fe400078ec0ff */
[--C-:B------:R-:W-:Y:S02]  /*15f0*/  IADD3 R61, R3, R61, R58.reuse ;  /* 0x0000003d033d7210 */ /* 0x100fe40007ffe03a */
[--C-:B------:R-:W-:Y:S01]  /*1600*/  IADD3 R62, -R62, UR4, -R58.reuse ;  /* 0x000000043e3e7c10 */ /* 0x100fe2000fffe93a */
[----:B------:R-:W-:Y:S01]  /*1610*/  IMAD.WIDE R58, R5, 0x10, R58 ;  /* 0x00000010053a7825 */ /* 0x000fe200078e023a */
[----:B------:R-:W-:Y:S02]  /*1620*/  SEL R67, RZ, 0x1, P1 ;  /* 0x00000001ff437807 */ /* 0x000fe40000800000 */
[----:B------:R-:W-:-:S02]  /*1630*/  LOP3.LUT R63, R63, 0x8, RZ, 0xc, !PT ;  /* 0x000000083f3f7812 */ /* 0x000fc400078e0cff */
[----:B------:R-:W-:Y:S02]  /*1640*/  LOP3.LUT R64, R64, 0x18, RZ, 0x3c, !PT ;  /* 0x0000001840407812 */ /* 0x000fe400078e3cff */
[----:B------:R-:W-:-:S07]  /*1650*/  SEL R65, R65, 0x90, !P0 ;  /* 0x0000009041417807 */ /* 0x000fce0004000000 */
.L_x_114:
[----:B------:R-:W-:Y:S01]  /*1660*/  SHF.L.U32 R3, R67, 0x1f, RZ ;  /* 0x0000001f43037819 */ /* 0x000fe200000006ff */
[----:B------:R-:W-:-:S04]  /*1670*/  IMAD.U32 R66, RZ, RZ, UR49 ;  /* 0x00000031ff427e24 */ /* 0x000fc8000f8e00ff */
[----:B------:R-:W0:Y:S02]  /*1680*/  SYNCS.PHASECHK.TRANS64.TRYWAIT P0, [R66+UR45], R3 ;  /* 0x00000003420075a7 */ /* 0x000e24000800016d */
[----:B012-4-:R-:W-:Y:S05]  /*1690*/  @!P0 BRA `(.L_x_16) ;  /* 0x0000006c00008947 */ /* 0x017fea0003800000 */
.L_x_148:
[----:B------:R-:W-:-:S04]  /*16a0*/  UIADD3 UR4, UR46, 0x800, URZ ;  /* 0x000008002e047890 */ /* 0x000fc8000fffe03f */
[----:B------:R-:W-:-:S06]  /*16b0*/  ULOP3.LUT UP0, URZ, UR4, 0x1bf, URZ, 0xc0, !UPT ;  /* 0x000001bf043f7892 */ /* 0x000fcc000f80c03f */
[----:B------:R-:W-:-:S13]  /*16c0*/  PLOP3.LUT P0, PT, PT, PT, UP0, 0x80, 0x0 ;  /* 0x000000000000781c */ /* 0x000fda0003f0f008 */
[----:B------:R-:W-:Y:S05]  /*16d0*/  @!P0 BRA `(.L_x_17) ;  /* 0x0000000000408947 */ /* 0x000fea0003800000 */
[----:B0-----:R-:W-:Y:S01]  /*16e0*/  MOV R0, 0x0 ;  /* 0x0000000000007802 */ /* 0x001fe20000000f00 */
[----:B------:R-:W-:Y:S01]  /*16f0*/  ULDC.64 UR4, c[0x4][0x70] ;  /* 0x01001c0000047ab9 */ /* 0x000fe20000000a00 */
[----:B------:R-:W-:Y:S01]  /*1700*/  ULDC.64 UR6, c[0x4][0x8] ;  /* 0x0100020000067ab9 */ /* 0x000fe20000000a00 */
[----:B------:R-:W-:Y:S01]  /*1710*/  IMAD.U32 R4, RZ, RZ, UR4 ;  /* 0x00000004ff047e24 */ /* 0x000fe2000f8e00ff */
[----:B------:R0:W1:Y:S01]  /*1720*/  LDC.64 R14, c[0x4][R0] ;  /* 0x01000000000e7b82 */ /* 0x0000620000000a00 */
[----:B------:R-:W-:Y:S01]  /*1730*/  IMAD.U32 R5, RZ, RZ, UR5 ;  /* 0x00000005ff057e24 */ /* 0x000fe2000f8e00ff */
[----:B------:R-:W-:Y:S01]  /*1740*/  ULDC.64 UR4, c[0x4][0x78] ;  /* 0x01001e0000047ab9 */ /* 0x000fe20000000a00 */
[----:B------:R-:W-:Y:S02]  /*1750*/  IMAD.U32 R10, RZ, RZ, UR6 ;  /* 0x00000006ff0a7e24 */ /* 0x000fe4000f8e00ff */
[----:B------:R-:W-:Y:S02]  /*1760*/  IMAD.U32 R6, RZ, RZ, UR4 ;  /* 0x00000004ff067e24 */ /* 0x000fe4000f8e00ff */
[----:B------:R-:W-:-:S02]  /*1770*/  IMAD.U32 R7, RZ, RZ, UR5 ;  /* 0x00000005ff077e24 */ /* 0x000fc4000f8e00ff */
[----:B------:R-:W-:Y:S02]  /*1780*/  IMAD.U32 R11, RZ, RZ, UR7 ;  /* 0x00000007ff0b7e24 */ /* 0x000fe4000f8e00ff */
[----:B------:R-:W-:Y:S02]  /*1790*/  IMAD.MOV.U32 R8, RZ, RZ, 0x70 ;  /* 0x00000070ff087424 */ /* 0x000fe400078e00ff */
[----:B------:R-:W-:Y:S02]  /*17a0*/  IMAD.MOV.U32 R12, RZ, RZ, 0x1 ;  /* 0x00000001ff0c7424 */ /* 0x000fe400078e00ff */
[----:B0-----:R-:W-:-:S07]  /*17b0*/  IMAD.MOV.U32 R13, RZ, RZ, RZ ;  /* 0x000000ffff0d7224 */ /* 0x001fce00078e00ff */
[----:B------:R-:W-:-:S07]  /*17c0*/  LEPC R20, `(.L_x_17) ;  /* 0x000000001014794e */ /* 0x000fce0000000000 */
[----:B-1---5:R-:W-:Y:S05]  /*17d0*/  CALL.ABS.NOINC R14 ;  /* 0x000000000e007343 */ /* 0x022fea0003c00000 */
.L_x_17:
[----:B------:R-:W-:-:S04]  /*17e0*/  IMAD.U32 R24, RZ, RZ, UR46 ;  /* 0x0000002eff187e24 */ /* 0x000fc8000f8e00ff */
[----:B------:R-:W-:-:S05]  /*17f0*/  VIADD R24, R24, 0x1c800 ;  /* 0x0001c80018187836 */ /* 0x000fca0000000000 */
[----:B------:R-:W-:-:S13]  /*1800*/  LOP3.LUT P0, RZ, R24, 0x3ff, RZ, 0xc0, !PT ;  /* 0x000003ff18ff7812 */ /* 0x000fda000780c0ff */
[----:B------:R-:W-:Y:S05]  /*1810*/  @!P0 BRA `(.L_x_18) ;  /* 0x00000000007c8947 */ /* 0x000fea0003800000 */
[----:B------:R-:W-:Y:S01]  /*1820*/  MOV R23, 0x0 ;  /* 0x0000000000177802 */ /* 0x000fe20000000f00 */
[----:B------:R-:W-:Y:S01]  /*1830*/  ULDC.64 UR4, c[0x4][0x70] ;  /* 0x01001c0000047ab9 */ /* 0x000fe20000000a00 */
[----:B------:R-:W-:Y:S01]  /*1840*/  ULDC.64 UR6, c[0x4][0x78] ;  /* 0x01001e0000067ab9 */ /* 0x000fe20000000a00 */
[----:B------:R-:W-:Y:S01]  /*1850*/  IMAD.U32 R4, RZ, RZ, UR4 ;  /* 0x00000004ff047e24 */ /* 0x000fe2000f8e00ff */
[----:B------:R1:W2:Y:S01]  /*1860*/  LDC.64 R14, c[0x4][R23] ;  /* 0x01000000170e7b82 */ /* 0x0002a20000000a00 */
        /* <DEDUP_REMOVED lines=8> */
[----:B-1----:R-:W-:-:S07]  /*18f0*/  IMAD.MOV.U32 R13, RZ, RZ, RZ ;  /* 0x000000ffff0d7224 */ /* 0x002fce00078e00ff */
[----:B------:R-:W-:-:S07]  /*1900*/  LEPC R20, `(.L_x_19) ;  /* 0x000000001014794e */ /* 0x000fce0000000000 */
[----:B0-2--5:R-:W-:Y:S05]  /*1910*/  CALL.ABS.NOINC R14 ;  /* 0x000000000e007343 */ /* 0x025fea0003c00000 */
.L_x_19:
[----:B------:R0:W1:Y:S01]  /*1920*/  LDC.64 R14, c[0x4][R23] ;  /* 0x01000000170e7b82 */ /* 0x0000620000000a00 */
[----:B------:R-:W-:Y:S01]  /*1930*/  ULDC.64 UR4, c[0x4][0x70] ;  /* 0x01001c0000047ab9 */ /* 0x000fe20000000a00 */
[----:B------:R-:W-:Y:S01]  /*1940*/  ULDC.64 UR6, c[0x4][0x10] ;  /* 0x0100040000067ab9 */ /* 0x000fe20000000a00 */
[----:B------:R-:W-:Y:S02]  /*1950*/  IMAD.U32 R4, RZ, RZ, UR4 ;  /* 0x00000004ff047e24 */ /* 0x000fe4000f8e00ff */
        /* <DEDUP_REMOVED lines=10> */
[----:B-1----:R-:W-:Y:S05]  /*1a00*/  CALL.ABS.NOINC R14 ;  /* 0x000000000e007343 */ /* 0x002fea0003c00000 */
.L_x_18:
[----:B------:R-:W-:-:S06]  /*1a10*/  ULOP3.LUT UR4, UR42, 0x1, URZ, 0xfc, !UPT ;  /* 0x000000012a047892 */ /* 0x000fcc000f8efc3f */
[----:B0-----:R-:W-:Y:S01]  /*1a20*/  IMAD.U32 R0, RZ, RZ, UR4 ;  /* 0x00000004ff007e24 */ /* 0x001fe2000f8e00ff */
[----:B------:R-:W-:-:S04]  /*1a30*/  UMOV UR4, 0xffffffff ;  /* 0xffffffff00047882 */ /* 0x000fc80000000000 */
[----:B------:R-:W-:Y:S01]  /*1a40*/  ISETP.NE.AND P0, PT, R0, 0x3, PT ;  /* 0x000000030000780c */ /* 0x000fe20003f05270 */
[----:B------:R-:W-:-:S12]  /*1a50*/  BRA.DIV UR4, `(.L_x_20) ;  /* 0x0000006a04287947 */ /* 0x000fd8000b800000 */
.L_x_150:
[----:B------:R-:W-:Y:S05]  /*1a60*/  @!P0 BRA `(.L_x_21) ;  /* 0x0000000000048947 */ /* 0x000fea0003800000 */
[----:B------:R-:W-:Y:S01]  /*1a70*/  BPT.TRAP 0x1 ;  /* 0x000000040000795c */ /* 0x000fe20000300000 */
.L_x_21:
[----:B------:R-:W-:Y:S02]  /*1a80*/  IMAD.U32 R3, RZ, RZ, UR41 ;  /* 0x00000029ff037e24 */ /* 0x000fe4000f8e00ff */
[----:B------:R-:W-:-:S03]  /*1a90*/  IMAD.U32 R0, RZ, RZ, UR40 ;  /* 0x00000028ff007e24 */ /* 0x000fc6000f8e00ff */
[----:B------:R-:W-:Y:S02]  /*1aa0*/  LEA R3, R3, UR46, 0x3 ;  /* 0x0000002e03037c11 */ /* 0x000fe4000f8e18ff */
[----:B------:R-:W-:-:S04]  /*1ab0*/  SHF.L.U32 R0, R0, 0x1f, RZ ;  /* 0x0000001f00007819 */ /* 0x000fc800000006ff */
[----:B------:R0:W1:Y:S01]  /*1ac0*/  SYNCS.PHASECHK.TRANS64.TRYWAIT P1, [R3+URZ], R0 ;  /* 0x00000000030075a7 */ /* 0x000062000802017f */
[----:B------:R-:W-:Y:S05]  /*1ad0*/  @!P0 BRA `(.L_x_22) ;  /* 0x0000000000048947 */ /* 0x000fea0003800000 */
[----:B------:R-:W-:Y:S01]  /*1ae0*/  BPT.TRAP 0x1 ;  /* 0x000000040000795c */ /* 0x000fe20000300000 */
.L_x_22:
[----:B-1----:R-:W-:Y:S05]  /*1af0*/  @P1 BRA `(.L_x_23) ;  /* 0x0000000000081947 */ /* 0x002fea0003800000 */
[----:B------:R-:W1:Y:S02]  /*1b00*/  SYNCS.PHASECHK.TRANS64.TRYWAIT P1, [R3+URZ], R0 ;  /* 0x00000000030075a7 */ /* 0x000e64000802017f */
[----:B-1----:R-:W-:Y:S05]  /*1b10*/  @!P1 BRA `(.L_x_24) ;  /* 0x0000006800149947 */ /* 0x002fea0003800000 */
.L_x_23:
[----:B------:R-:W-:-:S04]  /*1b20*/  UIADD3 UR4, UR41, 0x1, URZ ;  /* 0x0000000129047890 */ /* 0x000fc8000fffe03f */
[----:B------:R-:W-:Y:S02]  /*1b30*/  UISETP.NE.AND UP0, UPT, UR4, 0xe, UPT ;  /* 0x0000000e0400788c */ /* 0x000fe4000bf05270 */
[----:B01----:R-:W-:Y:S02]  /*1b40*/  IMAD.U32 R0, RZ, RZ, UR4 ;  /* 0x00000004ff007e24 */ /* 0x003fe4000f8e00ff */
[----:B------:R-:W-:Y:S02]  /*1b50*/  USEL UR4, URZ, 0x1, UP0 ;  /* 0x000000013f047887 */ /* 0x000fe40008000000 */
[----:B------:R-:W-:Y:S02]  /*1b60*/  PLOP3.LUT P1, PT, PT, PT, UP0, 0x80, 0x0 ;  /* 0x000000000000781c */ /* 0x000fe40003f2f008 */
[----:B------:R-:W-:Y:S02]  /*1b70*/  ULOP3.LUT UR4, UR40, UR4, URZ, 0x3c, !UPT ;  /* 0x0000000428047292 */ /* 0x000fe4000f8e3c3f */
[----:B------:R-:W-:-:S04]  /*1b80*/  SEL R0, R0, RZ, P1 ;  /* 0x000000ff00007207 */ /* 0x000fc80000800000 */
[----:B------:R-:W-:Y:S01]  /*1b90*/  IMAD.U32 R77, RZ, RZ, UR4 ;  /* 0x00000004ff4d7e24 */ /* 0x000fe2000f8e00ff */
[----:B------:R-:W-:Y:S06]  /*1ba0*/  @!P0 BRA `(.L_x_25) ;  /* 0x0000000000048947 */ /* 0x000fec0003800000 */
[----:B------:R-:W-:Y:S01]  /*1bb0*/  BPT.TRAP 0x1 ;  /* 0x000000040000795c */ /* 0x000fe20000300000 */
.L_x_25:
[----:B------:R-:W-:Y:S01]  /*1bc0*/  IMAD.U32 R4, RZ, RZ, UR41 ;  /* 0x00000029ff047e24 */ /* 0x000fe2000f8e00ff */
[----:B------:R-:W-:Y:S02]  /*1bd0*/  LEA R3, R0, UR46, 0x3 ;  /* 0x0000002e00037c11 */ /* 0x000fe4000f8e18ff */
[----:B------:R-:W-:Y:S01]  /*1be0*/  SHF.L.U32 R82, R77, 0x1f, RZ ;  /* 0x0000001f4d527819 */ /* 0x000fe200000006ff */
[----:B------:R-:W-:Y:S01]  /*1bf0*/  IMAD R4, R4, 0x2000, R61 ;  /* 0x0000200004047824 */ /* 0x000fe200078e023d */
[----:B------:R-:W-:Y:S02]  /*1c00*/  ISETP.NE.AND P2, PT, RZ, UR47, PT ;  /* 0x0000002fff007c0c */ /* 0x000fe4000bf45270 */
[----:B------:R0:W1:Y:S01]  /*1c10*/  SYNCS.PHASECHK.TRANS64.TRYWAIT P1, [R3+URZ], R82 ;  /* 0x00000052030075a7 */ /* 0x000062000802017f */
[----:B------:R-:W-:Y:S01]  /*1c20*/  VIADD R6, R4, UR46 ;  /* 0x0000002e04067c36 */ /* 0x000fe20008000000 */
[----:B------:R0:W2:Y:S09]  /*1c30*/  LDS.U8 R5, [R4+UR46+0x800] ;  /* 0x0008002e04057984 */ /* 0x0000b20008000000 */
[----:B------:R-:W-:Y:S05]  /*1c40*/  WARPSYNC.ALL ;  /* 0x0000000000007948 */ /* 0x000fea0003800000 */
[----:B------:R-:W-:Y:S01]  /*1c50*/  IMAD.IADD R78, R65, 0x1, R6 ;  /* 0x00000001414e7824 */ /* 0x000fe200078e0206 */
[----:B------:R-:W2:Y:S04]  /*1c60*/  LDS.U8 R8, [R4+UR46+0x840] ;  /* 0x0008402e04087984 */ /* 0x000ea80008000000 */
[----:B------:R-:W-:Y:S04]  /*1c70*/  LDS.U8 R7, [R4+UR46+0x808] ;  /* 0x0008082e04077984 */ /* 0x000fe80008000000 */
[----:B------:R-:W3:Y:S04]  /*1c80*/  LDS.U8 R12, [R4+UR46+0x848] ;  /* 0x0008482e040c7984 */ /* 0x000ee80008000000 */
[----:B------:R-:W-:Y:S04]  /*1c90*/  LDS.U8 R9, [R4+UR46+0xc00] ;  /* 0x000c002e04097984 */ /* 0x000fe80008000000 */
[----:B------:R-:W4:Y:S04]  /*1ca0*/  LDS.U8 R26, [R4+UR46+0xc40] ;  /* 0x000c402e041a7984 */ /* 0x000f280008000000 */
[----:B------:R-:W-:Y:S04]  /*1cb0*/  LDS.U8 R11, [R4+UR46+0xc08] ;  /* 0x000c082e040b7984 */ /* 0x000fe80008000000 */
[----:B------:R-:W0:Y:S04]  /*1cc0*/  LDS.U8 R30, [R4+UR46+0xc48] ;  /* 0x000c482e041e7984 */ /* 0x000e280008000000 */
[----:B------:R-:W-:Y:S04]  /*1cd0*/  LDS.U8 R13, [R4+UR46+0x1000] ;  /* 0x0010002e040d7984 */ /* 0x000fe80008000000 */
[----:B------:R-:W1:Y:S04]  /*1ce0*/  LDS.U8 R36, [R4+UR46+0x1040] ;  /* 0x0010402e04247984 */ /* 0x000e680008000000 */
[----:B------:R-:W-:Y:S04]  /*1cf0*/  LDS.U8 R15, [R4+UR46+0x1008] ;  /* 0x0010082e040f7984 */ /* 0x000fe80008000000 */
[----:B------:R-:W1:Y:S01]  /*1d00*/  LDS.U8 R40, [R4+UR46+0x1048] ;  /* 0x0010482e04287984 */ /* 0x000e620008000000 */
[----:B--2---:R-:W-:-:S03]  /*1d10*/  PRMT R5, R8, 0x7604, R5 ;  /* 0x0000760408057816 */ /* 0x004fc60000000005 */
[----:B------:R-:W-:Y:S04]  /*1d20*/  LDS.U8 R21, [R4+UR46+0x1400] ;  /* 0x0014002e04157984 */ /* 0x000fe80008000000 */
[----:B------:R-:W2:Y:S01]  /*1d30*/  LDS.U8 R46, [R4+UR46+0x1440] ;  /* 0x0014402e042e7984 */ /* 0x000ea20008000000 */
[----:B---3--:R-:W-:-:S03]  /*1d40*/  PRMT R7, R12, 0x7604, R7 ;  /* 0x000076040c077816 */ /* 0x008fc60000000007 */
[----:B------:R-:W-:Y:S04]  /*1d50*/  LDS.U8 R23, [R4+UR46+0x1408] ;  /* 0x0014082e04177984 */ /* 0x000fe80008000000 */
[----:B------:R-:W3:Y:S01]  /*1d60*/  LDS.U8 R50, [R4+UR46+0x1448] ;  /* 0x0014482e04327984 */ /* 0x000ee20008000000 */
[----:B----4-:R-:W-:-:S03]  /*1d70*/  PRMT R9, R26, 0x7604, R9 ;  /* 0x000076041a097816 */ /* 0x010fc60000000009 */
[----:B------:R-:W4:Y:S04]  /*1d80*/  LDS.U8 R6, [R78+0x800] ;  /* 0x000800004e067984 */ /* 0x000f280000000000 */
[----:B------:R-:W4:Y:S01]  /*1d90*/  LDS.U8 R14, [R78+0x808] ;  /* 0x000808004e0e7984 */ /* 0x000f220000000000 */
[----:B0-----:R-:W-:-:S03]  /*1da0*/  PRMT R11, R30, 0x7604, R11 ;  /* 0x000076041e0b7816 */ /* 0x001fc6000000000b */
[----:B------:R-:W0:Y:S04]  /*1db0*/  LDS.U8 R28, [R78+0xc00] ;  /* 0x000c00004e1c7984 */ /* 0x000e280000000000 */
[----:B------:R-:W0:Y:S01]  /*1dc0*/  LDS.U8 R32, [R78+0xc08] ;  /* 0x000c08004e207984 */ /* 0x000e220000000000 */
[----:B-1----:R-:W-:-:S03]  /*1dd0*/  PRMT R13, R36, 0x7604, R13 ;  /* 0x00007604240d7816 */ /* 0x002fc6000000000d */
[----:B------:R-:W1:Y:S04]  /*1de0*/  LDS.U8 R38, [R78+0x1000] ;  /* 0x001000004e267984 */ /* 0x000e680000000000 */
[----:B------:R-:W1:Y:S01]  /*1df0*/  LDS.U8 R42, [R78+0x1008] ;  /* 0x001008004e2a7984 */ /* 0x000e620000000000 */
[----:B------:R-:W-:-:S03]  /*1e00*/  PRMT R15, R40, 0x7604, R15 ;  /* 0x00007604280f7816 */ /* 0x000fc6000000000f */
[----:B------:R-:W1:Y:S04]  /*1e10*/  LDS.U8 R48, [R78+0x1400] ;  /* 0x001400004e307984 */ /* 0x000e680000000000 */
[----:B------:R-:W1:Y:S01]  /*1e20*/  LDS.U8 R52, [R78+0x1408] ;  /* 0x001408004e347984 */ /* 0x000e620000000000 */
[----:B--2---:R-:W-:-:S03]  /*1e30*/  PRMT R21, R46, 0x7604, R21 ;  /* 0x000076042e157816 */ /* 0x004fc60000000015 */
[----:B------:R-:W2:Y:S04]  /*1e40*/  LDS.U8 R10, [R78+0x840] ;  /* 0x000840004e0a7984 */ /* 0x000ea80000000000 */
[----:B------:R-:W2:Y:S01]  /*1e50*/  LDS.U8 R20, [R78+0x848] ;  /* 0x000848004e147984 */ /* 0x000ea20000000000 */
[----:B---3--:R-:W-:-:S03]  /*1e60*/  PRMT R23, R50, 0x7604, R23 ;  /* 0x0000760432177816 */ /* 0x008fc60000000017 */
[----:B------:R-:W3:Y:S01]  /*1e70*/  LDS.U8 R74, [R78+0xc40] ;  /* 0x000c40004e4a7984 */ /* 0x000ee20000000000 */
[----:B----4-:R-:W-:-:S03]  /*1e80*/  PRMT R5, R6, 0x7054, R5 ;  /* 0x0000705406057816 */ /* 0x010fc60000000005 */
[----:B------:R-:W4:Y:S01]  /*1e90*/  LDS.U8 R34, [R78+0xc48] ;  /* 0x000c48004e227984 */ /* 0x000f220000000000 */
[----:B------:R-:W-:-:S03]  /*1ea0*/  PRMT R7, R14, 0x7054, R7 ;  /* 0x000070540e077816 */ /* 0x000fc60000000007 */
[----:B------:R-:W4:Y:S01]  /*1eb0*/  LDS.U8 R68, [R78+0x1040] ;  /* 0x001040004e447984 */ /* 0x000f220000000000 */
[----:B0-----:R-:W-:-:S03]  /*1ec0*/  PRMT R9, R28, 0x7054, R9 ;  /* 0x000070541c097816 */ /* 0x001fc60000000009 */
[----:B------:R-:W0:Y:S01]  /*1ed0*/  LDS.U8 R44, [R78+0x1048] ;  /* 0x001048004e2c7984 */ /* 0x000e220000000000 */
[----:B------:R-:W-:-:S03]  /*1ee0*/  PRMT R11, R32, 0x7054, R11 ;  /* 0x00007054200b7816 */ /* 0x000fc6000000000b */
[----:B------:R-:W0:Y:S01]  /*1ef0*/  LDS.U8 R70, [R78+0x1440] ;  /* 0x001440004e467984 */ /* 0x000e220000000000 */
[----:B-1----:R-:W-:-:S03]  /*1f00*/  PRMT R13, R38, 0x7054, R13 ;  /* 0x00007054260d7816 */ /* 0x002fc6000000000d */
[----:B------:R-:W1:Y:S01]  /*1f10*/  LDS.U8 R54, [R78+0x1448] ;  /* 0x001448004e367984 */ /* 0x000e620000000000 */
[----:B------:R-:W-:Y:S02]  /*1f20*/  PRMT R15, R42, 0x7054, R15 ;  /* 0x000070542a0f7816 */ /* 0x000fe4000000000f */
[----:B------:R-:W-:Y:S02]  /*1f30*/  PRMT R21, R48, 0x7054, R21 ;  /* 0x0000705430157816 */ /* 0x000fe40000000015 */
[----:B------:R-:W-:Y:S02]  /*1f40*/  PRMT R23, R52, 0x7054, R23 ;  /* 0x0000705434177816 */ /* 0x000fe40000000017 */
[----:B--2---:R-:W-:Y:S02]  /*1f50*/  PRMT R72, R10, 0x654, R5 ;  /* 0x000006540a487816 */ /* 0x004fe40000000005 */
[----:B------:R-:W-:Y:S02]  /*1f60*/  PRMT R73, R20, 0x654, R7 ;  /* 0x0000065414497816 */ /* 0x000fe40000000007 */
[----:B---3--:R-:W-:-:S02]  /*1f70*/  PRMT R74, R74, 0x654, R9 ;  /* 0x000006544a4a7816 */ /* 0x008fc40000000009 */
[----:B----4-:R-:W-:Y:S02]  /*1f80*/  PRMT R75, R34, 0x654, R11 ;  /* 0x00000654224b7816 */ /* 0x010fe4000000000b */
[----:B------:R-:W-:Y:S02]  /*1f90*/  PRMT R68, R68, 0x654, R13 ;  /* 0x0000065444447816 */ /* 0x000fe4000000000d */
[----:B0-----:R-:W-:Y:S02]  /*1fa0*/  PRMT R69, R44, 0x654, R15 ;  /* 0x000006542c457816 */ /* 0x001fe4000000000f */
[----:B------:R-:W-:Y:S02]  /*1fb0*/  PRMT R70, R70, 0x654, R21 ;  /* 0x0000065446467816 */ /* 0x000fe40000000015 */
[----:B-1----:R-:W-:Y:S02]  /*1fc0*/  PRMT R71, R54, 0x654, R23 ;  /* 0x0000065436477816 */ /* 0x002fe40000000017 */
[----:B------:R-:W-:Y:S01]  /*1fd0*/  R2UR UR4, R24 ;  /* 0x00000000180472ca */ /* 0x000fe200000e0000 */
[----:B------:R-:W-:Y:S01]  /*1fe0*/  UMOV UR7, 0x40000040 ;  /* 0x4000004000077882 */ /* 0x000fe20000000000 */
[----:B------:R-:W-:-:S11]  /*1ff0*/  WARPGROUP.ARRIVE ;  /* 0x00000000000079c5 */ /* 0x000fd60000000000 */
[----:B------:R-:W-:-:S04]  /*2000*/  USHF.R.U32.HI UR4, URZ, 0x4, UR4 ;  /* 0x000000043f047899 */ /* 0x000fc80008011604 */
[----:B------:R-:W-:-:S04]  /*2010*/  ULOP3.LUT UR4, UR4, 0x3fff, URZ, 0xc0, !UPT ;  /* 0x00003fff04047892 */ /* 0x000fc8000f8ec03f */
[----:B------:R-:W-:-:S04]  /*2020*/  ULOP3.LUT UR8, UR4, 0x10000, URZ, 0xfc, !UPT ;  /* 0x0001000004087892 */ /* 0x000fc8000f8efc3f */
[----:B------:R-:W-:-:S07]  /*2030*/  ULEA UR4, UR41, UR8, 0x9 ;  /* 0x0000000829047291 */ /* 0x000fce000f8e483f */
[----:B------:R-:W-:Y:S02]  /*2040*/  UMOV UR6, UR4 ;  /* 0x0000000400067c82 */ /* 0x000fe40008000000 */
[----:B------:R-:W-:Y:S01]  /*2050*/  QGMMA.64x64x32.F32.E4M3.E4M3 R24, R72, gdesc[UR4], RZ, !UPT, gsb0 ;  /* 0x00e0000448187df3 */ /* 0x000fe2000c0008ff */
[----:B------:R-:W-:Y:S01]  /*2060*/  UIADD3 UR6, UR4, 0x2, URZ ;  /* 0x0000000204067890 */ /* 0x000fe2000fffe03f */
[----:B------:R-:W-:Y:S01]  /*2070*/  UMOV UR7, 0x40000040 ;  /* 0x4000004000077882 */ /* 0x000fe20000000000 */
[----:B------:R-:W-:Y:S02]  /*2080*/  WARPGROUP.DEPBAR.LE gsb0, 0x0 ;  /* 0x00008000000079c5 */ /* 0x000fe40000010000 */
[----:B------:R-:W-:-:S06]  /*2090*/  WARPGROUP.ARRIVE ;  /* 0x00000000000079c5 */ /* 0x000fcc0000000000 */
[----:B------:R-:W-:Y:S01]  /*20a0*/  QGMMA.64x64x32.F32.E4M3.E4M3 R24, R68, gdesc[UR4], R24, gsb0 ;  /* 0x00e0000444187df3 */ /* 0x000fe20008000818 */
[----:B------:R-:W-:Y:S01]  /*20b0*/  UIADD3 UR6, UR4, 0x4, URZ ;  /* 0x0000000404067890 */ /* 0x000fe2000fffe03f */
[----:B------:R-:W-:Y:S01]  /*20c0*/  UMOV UR7, 0x40000040 ;  /* 0x4000004000077882 */ /* 0x000fe20000000000 */
[----:B------:R-:W-:Y:S01]  /*20d0*/  UIADD3 UR4, UR4, 0x6, URZ ;  /* 0x0000000604047890 */ /* 0x000fe2000fffe03f */
[----:B------:R-:W-:Y:S02]  /*20e0*/  WARPGROUP.DEPBAR.LE gsb0, 0x0 ;  /* 0x00008000000079c5 */ /* 0x000fe40000010000 */
[----:B------:R-:W-:Y:S04]  /*20f0*/  LDS.U8 R5, [R4+UR46+0x1800] ;  /* 0x0018002e04057984 */ /* 0x000fe80008000000 */
[----:B------:R-:W0:Y:S04]  /*2100*/  LDS.U8 R6, [R4+UR46+0x1840] ;  /* 0x0018402e04067984 */ /* 0x000e280008000000 */
[----:B------:R-:W-:Y:S04]  /*2110*/  LDS.U8 R7, [R4+UR46+0x1808] ;  /* 0x0018082e04077984 */ /* 0x000fe80008000000 */
[----:B------:R-:W1:Y:S04]  /*2120*/  LDS.U8 R10, [R4+UR46+0x1848] ;  /* 0x0018482e040a7984 */ /* 0x000e680008000000 */
[----:B------:R-:W-:Y:S04]  /*2130*/  LDS.U8 R9, [R4+UR46+0x1c00] ;  /* 0x001c002e04097984 */ /* 0x000fe80008000000 */
[----:B------:R-:W2:Y:S04]  /*2140*/  LDS.U8 R20, [R4+UR46+0x1c40] ;  /* 0x001c402e04147984 */ /* 0x000ea80008000000 */
[----:B------:R-:W-:Y:S04]  /*2150*/  LDS.U8 R13, [R4+UR46+0x1c08] ;  /* 0x001c082e040d7984 */ /* 0x000fe80008000000 */
[----:B------:R-:W3:Y:S04]  /*2160*/  LDS.U8 R72, [R4+UR46+0x1c48] ;  /* 0x001c482e04487984 */ /* 0x000ee80008000000 */
[----:B------:R-:W4:Y:S04]  /*2170*/  LDS.U8 R8, [R78+0x1800] ;  /* 0x001800004e087984 */ /* 0x000f280000000000 */
[----:B------:R-:W4:Y:S04]  /*2180*/  LDS.U8 R12, [R78+0x1808] ;  /* 0x001808004e0c7984 */ /* 0x000f280000000000 */
        /* <DEDUP_REMOVED lines=8> */
[----:B--2---:R-:W-:Y:S02]  /*2210*/  PRMT R9, R20, 0x7604, R9 ;  /* 0x0000760414097816 */ /* 0x004fe40000000009 */
[----:B---3--:R-:W-:Y:S02]  /*2220*/  PRMT R13, R72, 0x7604, R13 ;  /* 0x00007604480d7816 */ /* 0x008fe4000000000d */
[----:B----4-:R-:W-:Y:S02]  /*2230*/  PRMT R5, R8, 0x7054, R5 ;  /* 0x0000705408057816 */ /* 0x010fe40000000005 */
[----:B------:R-:W-:-:S02]  /*2240*/  PRMT R7, R12, 0x7054, R7 ;  /* 0x000070540c077816 */ /* 0x000fc40000000007 */
[----:B------:R-:W-:Y:S02]  /*2250*/  PRMT R70, R70, 0x7054, R9 ;  /* 0x0000705446467816 */ /* 0x000fe40000000009 */
[----:B------:R-:W-:Y:S02]  /*2260*/  PRMT R13, R74, 0x7054, R13 ;  /* 0x000070544a0d7816 */ /* 0x000fe4000000000d */
[----:B0-----:R-:W-:Y:S02]  /*2270*/  PRMT R68, R68, 0x654, R5 ;  /* 0x0000065444447816 */ /* 0x001fe40000000005 */
[----:B------:R-:W-:Y:S02]  /*2280*/  PRMT R69, R14, 0x654, R7 ;  /* 0x000006540e457816 */ /* 0x000fe40000000007 */
[----:B-1----:R-:W-:Y:S02]  /*2290*/  PRMT R70, R11, 0x654, R70 ;  /* 0x000006540b467816 */ /* 0x002fe40000000046 */
[----:B------:R-:W-:-:S04]  /*22a0*/  PRMT R71, R76, 0x654, R13 ;  /* 0x000006544c477816 */ /* 0x000fc8000000000d */
[----:B------:R-:W-:-:S06]  /*22b0*/  WARPGROUP.ARRIVE ;  /* 0x00000000000079c5 */ /* 0x000fcc0000000000 */
[----:B------:R-:W-:Y:S01]  /*22c0*/  QGMMA.64x64x32.F32.E4M3.E4M3 R24, R68, gdesc[UR4], R24, gsb0 ;  /* 0x00e0000444187df3 */ /* 0x000fe20008000818 */
[----:B------:R-:W-:Y:S01]  /*22d0*/  UMOV UR6, UR4 ;  /* 0x0000000400067c82 */ /* 0x000fe20008000000 */
[----:B------:R-:W-:Y:S01]  /*22e0*/  UMOV UR7, 0x40000040 ;  /* 0x4000004000077882 */ /* 0x000fe20000000000 */
        /* <DEDUP_REMOVED lines=30> */
[----:B------:R-:W-:Y:S03]  /*24d0*/  QGMMA.64x64x32.F32.E4M3.E4M3 R24, R68, gdesc[UR4], R24, gsb0 ;  /* 0x00e0000444187df3 */ /* 0x000fe60008000818 */
[----:B------:R-:W-:Y:S02]  /*24e0*/  WARPGROUP.DEPBAR.LE gsb0, 0x0 ;  /* 0x00008000000079c5 */ /* 0x000fe40000010000 */
[----:B------:R-:W-:Y:S05]  /*24f0*/  @!P2 BRA `(.L_x_26) ;  /* 0x00000014005ca947 */ /* 0x000fea0003800000 */
[----:B------:R-:W-:Y:S05]  /*2500*/  @!P0 BRA `(.L_x_27) ;  /* 0x0000000000048947 */ /* 0x000fea0003800000 */
[----:B------:R-:W-:Y:S01]  /*2510*/  BPT.TRAP 0x1 ;  /* 0x000000040000795c */ /* 0x000fe20000300000 */
.L_x_27:
[----:B------:R-:W-:-:S05]  /*2520*/  IMAD.SHL.U32 R80, R0, 0x2000, RZ ;  /* 0x0000200000507824 */ /* 0x000fca00078e00ff */
[----:B------:R-:W-:-:S05]  /*2530*/  IADD3 R4, R80, UR46, R61 ;  /* 0x0000002e50047c10 */ /* 0x000fca000fffe03d */
[----:B------:R-:W-:Y:S01]  /*2540*/  IMAD.IADD R11, R65, 0x1, R4 ;  /* 0x00000001410b7824 */ /* 0x000fe200078e0204 */
[----:B------:R-:W-:Y:S06]  /*2550*/  @P1 BRA `(.L_x_28) ;  /* 0x0000000000081947 */ /* 0x000fec0003800000 */
[----:B------:R-:W0:Y:S02]  /*2560*/  SYNCS.PHASECHK.TRANS64.TRYWAIT P1, [R3+URZ], R82 ;  /* 0x00000052030075a7 */ /* 0x000e24000802017f */
[----:B0-----:R-:W-:Y:S05]  /*2570*/  @!P1 BRA `(.L_x_29) ;  /* 0x0000005c00909947 */ /* 0x001fea0003800000 */
.L_x_28:
[----:B0-----:R-:W-:Y:S01]  /*2580*/  LDS.U8 R3, [R4+0x800] ;  /* 0x0008000004037984 */ /* 0x001fe20000000000 */
[----:B------:R-:W0:Y:S01]  /*2590*/  LDC R13, c[0x0][0x28c] ;  /* 0x0000a300ff0d7b82 */ /* 0x000e220000000800 */
[----:B------:R-:W-:Y:S02]  /*25a0*/  UMOV UR4, UR41 ;  /* 0x0000002900047c82 */ /* 0x000fe40008000000 */
[----:B------:R-:W1:Y:S04]  /*25b0*/  LDS.U8 R6, [R4+0x840] ;  /* 0x0008400004067984 */ /* 0x000e680000000000 */
[----:B------:R-:W-:Y:S04]  /*25c0*/  LDS.U8 R5, [R4+0x808] ;  /* 0x0008080004057984 */ /* 0x000fe80000000000 */
[----:B------:R-:W2:Y:S04]  /*25d0*/  LDS.U8 R12, [R4+0x848] ;  /* 0x00084800040c7984 */ /* 0x000ea80000000000 */
[----:B------:R-:W-:Y:S04]  /*25e0*/  LDS.U8 R7, [R4+0xc00] ;  /* 0x000c000004077984 */ /* 0x000fe80000000000 */
[----:B------:R-:W3:Y:S04]  /*25f0*/  LDS.U8 R68, [R4+0xc40] ;  /* 0x000c400004447984 */ /* 0x000ee80000000000 */
[----:B------:R-:W-:Y:S01]  /*2600*/  LDS.U8 R9, [R4+0xc08] ;  /* 0x000c080004097984 */ /* 0x000fe20000000000 */
[----:B0-----:R-:W-:-:S03]  /*2610*/  ISETP.GE.AND P1, PT, R13, 0x101, PT ;  /* 0x000001010d00780c */ /* 0x001fc60003f26270 */
[----:B------:R-:W0:Y:S04]  /*2620*/  LDS.U8 R74, [R4+0xc48] ;  /* 0x000c4800044a7984 */ /* 0x000e280000000000 */
[----:B------:R-:W4:Y:S04]  /*2630*/  LDS.U8 R8, [R11+0x800] ;  /* 0x000800000b087984 */ /* 0x000f280000000000 */
[----:B------:R-:W4:Y:S04]  /*2640*/  LDS.U8 R14, [R11+0x808] ;  /* 0x000808000b0e7984 */ /* 0x000f280000000000 */
[----:B------:R-:W4:Y:S04]  /*2650*/  LDS.U8 R70, [R11+0xc00] ;  /* 0x000c00000b467984 */ /* 0x000f280000000000 */
[----:B------:R-:W4:Y:S01]  /*2660*/  LDS.U8 R76, [R11+0xc08] ;  /* 0x000c08000b4c7984 */ /* 0x000f220000000000 */
[----:B-1----:R-:W-:-:S03]  /*2670*/  PRMT R3, R6, 0x7604, R3 ;  /* 0x0000760406037816 */ /* 0x002fc60000000003 */
[----:B------:R-:W1:Y:S04]  /*2680*/  LDS.U8 R10, [R11+0x840] ;  /* 0x000840000b0a7984 */ /* 0x000e680000000000 */
[----:B------:R-:W1:Y:S01]  /*2690*/  LDS.U8 R20, [R11+0x848] ;  /* 0x000848000b147984 */ /* 0x000e620000000000 */
[----:B--2---:R-:W-:-:S03]  /*26a0*/  PRMT R5, R12, 0x7604, R5 ;  /* 0x000076040c057816 */ /* 0x004fc60000000005 */
[----:B------:R-:W2:Y:S04]  /*26b0*/  LDS.U8 R72, [R11+0xc40] ;  /* 0x000c40000b487984 */ /* 0x000ea80000000000 */
[----:B------:R-:W2:Y:S01]  /*26c0*/  LDS.U8 R78, [R11+0xc48] ;  /* 0x000c48000b4e7984 */ /* 0x000ea20000000000 */
[----:B---3--:R-:W-:Y:S02]  /*26d0*/  PRMT R7, R68, 0x7604, R7 ;  /* 0x0000760444077816 */ /* 0x008fe40000000007 */
[----:B0-----:R-:W-:Y:S02]  /*26e0*/  PRMT R9, R74, 0x7604, R9 ;  /* 0x000076044a097816 */ /* 0x001fe40000000009 */
[----:B----4-:R-:W-:Y:S02]  /*26f0*/  PRMT R3, R8, 0x7054, R3 ;  /* 0x0000705408037816 */ /* 0x010fe40000000003 */
[----:B------:R-:W-:-:S02]  /*2700*/  PRMT R5, R14, 0x7054, R5 ;  /* 0x000070540e057816 */ /* 0x000fc40000000005 */
[----:B------:R-:W-:Y:S02]  /*2710*/  PRMT R7, R70, 0x7054, R7 ;  /* 0x0000705446077816 */ /* 0x000fe40000000007 */
[----:B------:R-:W-:Y:S02]  /*2720*/  PRMT R9, R76, 0x7054, R9 ;  /* 0x000070544c097816 */ /* 0x000fe40000000009 */
[----:B-1----:R-:W-:Y:S02]  /*2730*/  PRMT R84, R10, 0x654, R3 ;  /* 0x000006540a547816 */ /* 0x002fe40000000003 */
[----:B------:R-:W-:Y:S02]  /*2740*/  PRMT R85, R20, 0x654, R5 ;  /* 0x0000065414557816 */ /* 0x000fe40000000005 */
[----:B--2---:R-:W-:Y:S02]  /*2750*/  PRMT R86, R72, 0x654, R7 ;  /* 0x0000065448567816 */ /* 0x004fe40000000007 */
[----:B------:R-:W-:Y:S01]  /*2760*/  PRMT R87, R78, 0x654, R9 ;  /* 0x000006544e577816 */ /* 0x000fe20000000009 */
[----:B------:R-:W-:Y:S06]  /*2770*/  @!P1 BRA `(.L_x_30) ;  /* 0x0000000800cc9947 */ /* 0x000fec0003800000 */
[----:B------:R-:W-:Y:S01]  /*2780*/  R2UR UR6, R0 ;  /* 0x00000000000672ca */ /* 0x000fe200000e0000 */
[----:B------:R-:W-:Y:S01]  /*2790*/  IMAD.U32 R3, RZ, RZ, UR47 ;  /* 0x0000002fff037e24 */ /* 0x000fe2000f8e00ff */
[----:B------:R-:W-:-:S13]  /*27a0*/  UMOV UR4, UR41 ;  /* 0x0000002900047c82 */ /* 0x000fda0008000000 */
.L_x_38:
[----:B------:R-:W-:-:S04]  /*27b0*/  UIADD3 UR5, UR6, 0x1, URZ ;  /* 0x0000000106057890 */ /* 0x000fc8000fffe03f */
[----:B------:R-:W-:-:S04]  /*27c0*/  UISETP.NE.AND UP0, UPT, UR5, 0xe, UPT ;  /* 0x0000000e0500788c */ /* 0x000fc8000bf05270 */
[----:B------:R-:W-:Y:S02]  /*27d0*/  USEL UR7, URZ, 0x1, UP0 ;  /* 0x000000013f077887 */ /* 0x000fe40008000000 */
[----:B------:R-:W-:-:S04]  /*27e0*/  USEL UR5, UR5, URZ, UP0 ;  /* 0x0000003f05057287 */ /* 0x000fc80008000000 */
[----:B------:R-:W-:Y:S02]  /*27f0*/  LOP3.LUT R77, R77, UR7, RZ, 0x3c, !PT ;  /* 0x000000074d4d7c12 */ /* 0x000fe4000f8e3cff */
[----:B------:R-:W-:Y:S01]  /*2800*/  IMAD.U32 R0, RZ, RZ, UR5 ;  /* 0x00000005ff007e24 */ /* 0x000fe2000f8e00ff */
[----:B------:R-:W-:Y:S06]  /*2810*/  @!P0 BRA `(.L_x_31) ;  /* 0x0000000000048947 */ /* 0x000fec0003800000 */
[----:B------:R-:W-:Y:S01]  /*2820*/  BPT.TRAP 0x1 ;  /* 0x000000040000795c */ /* 0x000fe20000300000 */
.L_x_31:
[----:B------:R-:W-:Y:S01]  /*2830*/  LEA R15, R0, UR46, 0x3 ;  /* 0x0000002e000f7c11 */ /* 0x000fe2000f8e18ff */
[----:B------:R-:W-:Y:S01]  /*2840*/  ULEA UR9, UR6, UR8, 0x9 ;  /* 0x0000000806097291 */ /* 0x000fe2000f8e483f */
[----:B------:R-:W-:Y:S01]  /*2850*/  SHF.L.U32 R78, R77, 0x1f, RZ ;  /* 0x0000001f4d4e7819 */ /* 0x000fe200000006ff */
[----:B------:R-:W-:Y:S01]  /*2860*/  IMAD.U32 R4, RZ, RZ, UR6 ;  /* 0x00000006ff047e24 */ /* 0x000fe2000f8e00ff */
[----:B------:R-:W-:Y:S02]  /*2870*/  UMOV UR7, 0x40000040 ;  /* 0x4000004000077882 */ /* 0x000fe40000000000 */
[----:B------:R0:W1:Y:S01]  /*2880*/  SYNCS.PHASECHK.TRANS64.TRYWAIT P1, [R15+URZ], R78 ;  /* 0x0000004e0f0075a7 */ /* 0x000062000802017f */
[----:B------:R-:W-:Y:S01]  /*2890*/  WARPGROUP.ARRIVE ;  /* 0x00000000000079c5 */ /* 0x000fe20000000000 */
[----:B------:R-:W-:Y:S01]  /*28a0*/  UMOV UR6, UR9 ;  /* 0x0000000900067c82 */ /* 0x000fe20008000000 */
[----:B------:R-:W-:-:S04]  /*28b0*/  IMAD R4, R4, 0x2000, R61 ;  /* 0x0000200004047824 */ /* 0x000fc800078e023d */
[----:B------:R-:W-:Y:S01]  /*28c0*/  QGMMA.64x64x32.F32.E4M3.E4M3 R24, R84, gdesc[UR4], R24, gsb0 ;  /* 0x00e0000454187df3 */ /* 0x000fe20008000818 */
[----:B------:R-:W-:Y:S01]  /*28d0*/  VIADD R8, R4, UR46 ;  /* 0x0000002e04087c36 */ /* 0x000fe20008000000 */
[----:B------:R-:W-:Y:S01]  /*28e0*/  UIADD3 UR6, UR9, 0x2, URZ ;  /* 0x0000000209067890 */ /* 0x000fe2000fffe03f */
[----:B------:R-:W-:Y:S02]  /*28f0*/  UMOV UR7, 0x40000040 ;  /* 0x4000004000077882 */ /* 0x000fe40000000000 */
[----:B------:R-:W-:Y:S01]  /*2900*/  IMAD.IADD R21, R65, 0x1, R8 ;  /* 0x0000000141157824 */ /* 0x000fe200078e0208 */
[----:B------:R-:W-:Y:S02]  /*2910*/  WARPGROUP.DEPBAR.LE gsb0, 0x0 ;  /* 0x00008000000079c5 */ /* 0x000fe40000010000 */
[----:B------:R-:W-:Y:S04]  /*2920*/  LDS.U8 R5, [R4+UR46+0x1000] ;  /* 0x0010002e04057984 */ /* 0x000fe80008000000 */
[----:B------:R-:W2:Y:S04]  /*2930*/  LDS.U8 R6, [R4+UR46+0x1040] ;  /* 0x0010402e04067984 */ /* 0x000ea80008000000 */
[----:B------:R-:W-:Y:S04]  /*2940*/  LDS.U8 R7, [R4+UR46+0x1008] ;  /* 0x0010082e04077984 */ /* 0x000fe80008000000 */
[----:B------:R-:W3:Y:S04]  /*2950*/  LDS.U8 R10, [R4+UR46+0x1048] ;  /* 0x0010482e040a7984 */ /* 0x000ee80008000000 */
[----:B------:R-:W-:Y:S04]  /*2960*/  LDS.U8 R9, [R4+UR46+0x1400] ;  /* 0x0014002e04097984 */ /* 0x000fe80008000000 */
[----:B------:R-:W4:Y:S04]  /*2970*/  LDS.U8 R20, [R4+UR46+0x1440] ;  /* 0x0014402e04147984 */ /* 0x000f280008000000 */
[----:B------:R-:W-:Y:S04]  /*2980*/  LDS.U8 R13, [R4+UR46+0x1408] ;  /* 0x0014082e040d7984 */ /* 0x000fe80008000000 */
[----:B------:R-:W0:Y:S04]  /*2990*/  LDS.U8 R72, [R4+UR46+0x1448] ;  /* 0x0014482e04487984 */ /* 0x000e280008000000 */
[----:B------:R-:W1:Y:S04]  /*29a0*/  LDS.U8 R8, [R21+0x1000] ;  /* 0x0010000015087984 */ /* 0x000e680000000000 */
[----:B------:R-:W1:Y:S04]  /*29b0*/  LDS.U8 R12, [R21+0x1008] ;  /* 0x00100800150c7984 */ /* 0x000e680000000000 */
[----:B------:R-:W1:Y:S04]  /*29c0*/  LDS.U8 R70, [R21+0x1400] ;  /* 0x0014000015467984 */ /* 0x000e680000000000 */
[----:B------:R-:W1:Y:S01]  /*29d0*/  LDS.U8 R74, [R21+0x1408] ;  /* 0x00140800154a7984 */ /* 0x000e620000000000 */
[----:B--2---:R-:W-:-:S03]  /*29e0*/  PRMT R5, R6, 0x7604, R5 ;  /* 0x0000760406057816 */ /* 0x004fc60000000005 */
[----:B------:R-:W2:Y:S04]  /*29f0*/  LDS.U8 R68, [R21+0x1040] ;  /* 0x0010400015447984 */ /* 0x000ea80000000000 */
[----:B------:R-:W2:Y:S01]  /*2a00*/  LDS.U8 R14, [R21+0x1048] ;  /* 0x00104800150e7984 */ /* 0x000ea20000000000 */
[----:B---3--:R-:W-:-:S03]  /*2a10*/  PRMT R7, R10, 0x7604, R7 ;  /* 0x000076040a077816 */ /* 0x008fc60000000007 */
[----:B------:R-:W3:Y:S04]  /*2a20*/  LDS.U8 R11, [R21+0x1440] ;  /* 0x00144000150b7984 */ /* 0x000ee80000000000 */
[----:B------:R-:W3:Y:S01]  /*2a30*/  LDS.U8 R76, [R21+0x1448] ;  /* 0x00144800154c7984 */ /* 0x000ee20000000000 */
[----:B----4-:R-:W-:Y:S02]  /*2a40*/  PRMT R9, R20, 0x7604, R9 ;  /* 0x0000760414097816 */ /* 0x010fe40000000009 */
[----:B0-----:R-:W-:Y:S02]  /*2a50*/  PRMT R13, R72, 0x7604, R13 ;  /* 0x00007604480d7816 */ /* 0x001fe4000000000d */
[----:B-1----:R-:W-:Y:S02]  /*2a60*/  PRMT R5, R8, 0x7054, R5 ;  /* 0x0000705408057816 */ /* 0x002fe40000000005 */
[----:B------:R-:W-:-:S02]  /*2a70*/  PRMT R7, R12, 0x7054, R7 ;  /* 0x000070540c077816 */ /* 0x000fc40000000007 */
[----:B------:R-:W-:Y:S02]  /*2a80*/  PRMT R70, R70, 0x7054, R9 ;  /* 0x0000705446467816 */ /* 0x000fe40000000009 */
[----:B------:R-:W-:Y:S02]  /*2a90*/  PRMT R13, R74, 0x7054, R13 ;  /* 0x000070544a0d7816 */ /* 0x000fe4000000000d */
[----:B--2---:R-:W-:Y:S02]  /*2aa0*/  PRMT R68, R68, 0x654, R5 ;  /* 0x0000065444447816 */ /* 0x004fe40000000005 */
[----:B------:R-:W-:Y:S02]  /*2ab0*/  PRMT R69, R14, 0x654, R7 ;  /* 0x000006540e457816 */ /* 0x000fe40000000007 */
[----:B---3--:R-:W-:Y:S02]  /*2ac0*/  PRMT R70, R11, 0x654, R70 ;  /* 0x000006540b467816 */ /* 0x008fe40000000046 */
[----:B------:R-:W-:-:S04]  /*2ad0*/  PRMT R71, R76, 0x654, R13 ;  /* 0x000006544c477816 */ /* 0x000fc8000000000d */
[----:B------:R-:W-:-:S06]  /*2ae0*/  WARPGROUP.ARRIVE ;  /* 0x00000000000079c5 */ /* 0x000fcc0000000000 */
[----:B------:R-:W-:Y:S03]  /*2af0*/  QGMMA.64x64x32.F32.E4M3.E4M3 R24, R68, gdesc[UR4], R24, gsb0 ;  /* 0x00e0000444187df3 */ /* 0x000fe60008000818 */
        /* <DEDUP_REMOVED lines=28> */
[----:B------:R-:W-:Y:S01]  /*2cc0*/  PRMT R71, R76, 0x654, R13 ;  /* 0x000006544c477816 */ /* 0x000fe2000000000d */
[----:B------:R-:W-:Y:S06]  /*2cd0*/  @!P0 BRA `(.L_x_32) ;  /* 0x0000000000048947 */ /* 0x000fec0003800000 */
[----:B------:R-:W-:Y:S01]  /*2ce0*/  BPT.TRAP 0x1 ;  /* 0x000000040000795c */ /* 0x000fe20000300000 */
.L_x_32:
[----:B------:R-:W-:Y:S02]  /*2cf0*/  UISETP.GT.U32.AND UP0, UPT, UR42, 0x1, UPT ;  /* 0x000000012a00788c */ /* 0x000fe4000bf04070 */
[----:B------:R-:W-:-:S04]  /*2d00*/  ULEA UR5, UR4, UR46, 0x3 ;  /* 0x0000002e04057291 */ /* 0x000fc8000f8e183f */
[----:B------:R-:W-:Y:S01]  /*2d10*/  UIADD3 UR5, UR5, 0x70, URZ ;  /* 0x0000007005057890 */ /* 0x000fe2000fffe03f */
[----:B------:R-:W-:-:S03]  /*2d20*/  PLOP3.LUT P2, PT, PT, PT, UP0, 0x80, 0x0 ;  /* 0x000000000000781c */ /* 0x000fc60003f4f008 */
[----:B------:R-:W-:-:S09]  /*2d30*/  UPRMT UR5, URZ, 0x654, UR5 ;  /* 0x000006543f057896 */ /* 0x000fd20008000005 */
[----:B------:R-:W-:Y:S01]  /*2d40*/  SYNCS.ARRIVE.TRANS64.RED.A1T0 RZ, [UR5], RZ ;  /* 0x000000ffffff79a7 */ /* 0x000fe20008100405 */
[----:B------:R-:W-:Y:S05]  /*2d50*/  @P2 BRA `(.L_x_33) ;  /* 0x0000000000042947 */ /* 0x000fea0003800000 */
[----:B------:R-:W-:Y:S01]  /*2d60*/  BPT.TRAP 0x1 ;  /* 0x000000040000795c */ /* 0x000fe20000300000 */
.L_x_33:
[----:B------:R-:W-:Y:S01]  /*2d70*/  UIADD3 UR6, UR9, 0x4, URZ ;  /* 0x0000000409067890 */ /* 0x000fe2000fffe03f */
[----:B------:R-:W-:Y:S01]  /*2d80*/  WARPGROUP.ARRIVE ;  /* 0x00000000000079c5 */ /* 0x000fe20000000000 */
[----:B------:R-:W-:Y:S01]  /*2d90*/  UMOV UR7, 0x40000040 ;  /* 0x4000004000077882 */ /* 0x000fe20000000000 */
[----:B------:R-:W-:-:S04]  /*2da0*/  UIADD3 UR4, UR4, 0x1, URZ ;  /* 0x0000000104047890 */ /* 0x000fc8000fffe03f */
[----:B------:R-:W-:-:S05]  /*2db0*/  UISETP.NE.AND UP0, UPT, UR4, 0xe, UPT ;  /* 0x0000000e0400788c */ /* 0x000fca000bf05270 */
[----:B------:R-:W-:Y:S01]  /*2dc0*/  QGMMA.64x64x32.F32.E4M3.E4M3 R24, R68, gdesc[UR4], R24, gsb0 ;  /* 0x00e0000444187df3 */ /* 0x000fe20008000818 */
[----:B------:R-:W-:Y:S02]  /*2dd0*/  USEL UR4, UR4, URZ, UP0 ;  /* 0x0000003f04047287 */ /* 0x000fe40008000000 */
        /* <DEDUP_REMOVED lines=31> */
.L_x_34:
[----:B------:R-:W-:Y:S01]  /*2fd0*/  IMAD.SHL.U32 R80, R0, 0x2000, RZ ;  /* 0x0000200000507824 */ /* 0x000fe200078e00ff */
[----:B------:R-:W-:Y:S04]  /*2fe0*/  BSSY B0, `(.L_x_35) ;  /* 0x0000005000007945 */ /* 0x000fe80003800000 */
[----:B------:R-:W-:Y:S01]  /*2ff0*/  IADD3 R12, R80, UR46, R61 ;  /* 0x0000002e500c7c10 */ /* 0x000fe2000fffe03d */
[----:B------:R-:W-:Y:S06]  /*3000*/  @P1 BRA `(.L_x_36) ;  /* 0x0000000000081947 */ /* 0x000fec0003800000 */
[----:B------:R-:W0:Y:S02]  /*3010*/  SYNCS.PHASECHK.TRANS64.TRYWAIT P1, [R15+URZ], R78 ;  /* 0x0000004e0f0075a7 */ /* 0x000e24000802017f */
[----:B0-----:R-:W-:Y:S05]  /*3020*/  @!P1 BRA `(.L_x_37) ;  /* 0x0000005000f89947 */ /* 0x001fea0003800000 */
.L_x_36:
[----:B------:R-:W-:Y:S05]  /*3030*/  BSYNC B0 ;  /* 0x0000000000007941 */ /* 0x000fea0003800000 */
.L_x_35:
[----:B------:R-:W-:Y:S01]  /*3040*/  IMAD.IADD R14, R65, 0x1, R12 ;  /* 0x00000001410e7824 */ /* 0x000fe200078e020c */
[----:B------:R-:W-:Y:S01]  /*3050*/  LDS.U8 R4, [R12+0x800] ;  /* 0x000800000c047984 */ /* 0x000fe20000000000 */
[----:B------:R-:W-:Y:S05]  /*3060*/  WARPSYNC.ALL ;  /* 0x0000000000007948 */ /* 0x000fea0003800000 */
[----:B------:R-:W1:Y:S04]  /*3070*/  LDS.U8 R5, [R12+0x840] ;  /* 0x000840000c057984 */ /* 0x000e680000000000 */
[----:B------:R-:W-:Y:S04]  /*3080*/  LDS.U8 R6, [R12+0x808] ;  /* 0x000808000c067984 */ /* 0x000fe80000000000 */
[----:B------:R-:W2:Y:S04]  /*3090*/  LDS.U8 R11, [R12+0x848] ;  /* 0x000848000c0b7984 */ /* 0x000ea80000000000 */
[----:B------:R-:W-:Y:S04]  /*30a0*/  LDS.U8 R8, [R12+0xc00] ;  /* 0x000c00000c087984 */ /* 0x000fe80000000000 */
[----:B0-----:R-:W0:Y:S04]  /*30b0*/  LDS.U8 R15, [R12+0xc40] ;  /* 0x000c40000c0f7984 */ /* 0x001e280000000000 */
[----:B------:R-:W-:Y:S04]  /*30c0*/  LDS.U8 R10, [R12+0xc08] ;  /* 0x000c08000c0a7984 */ /* 0x000fe80000000000 */
[----:B------:R-:W3:Y:S04]  /*30d0*/  LDS.U8 R73, [R12+0xc48] ;  /* 0x000c48000c497984 */ /* 0x000ee80000000000 */
        /* <DEDUP_REMOVED lines=10> */
[----:B0-----:R-:W-:Y:S02]  /*3180*/  PRMT R8, R15, 0x7604, R8 ;  /* 0x000076040f087816 */ /* 0x001fe40000000008 */
[----:B---3--:R-:W-:Y:S02]  /*3190*/  PRMT R10, R73, 0x7604, R10 ;  /* 0x00007604490a7816 */ /* 0x008fe4000000000a */
        /* <DEDUP_REMOVED lines=8> */
[----:B------:R-:W-:Y:S01]  /*3220*/  UIADD3 UR6, UR9, 0x6, URZ ;  /* 0x0000000609067890 */ /* 0x000fe2000fffe03f */
[----:B------:R-:W-:Y:S01]  /*3230*/  WARPGROUP.ARRIVE ;  /* 0x00000000000079c5 */ /* 0x000fe20000000000 */
[----:B------:R-:W-:Y:S01]  /*3240*/  UMOV UR7, 0x40000040 ;  /* 0x4000004000077882 */ /* 0x000fe20000000000 */
[C---:B------:R-:W-:Y:S01]  /*3250*/  ISETP.GT.AND P1, PT, R3.reuse, 0x2, PT ;  /* 0x000000020300780c */ /* 0x040fe20003f24270 */
[----:B------:R-:W-:-:S05]  /*3260*/  VIADD R3, R3, 0xffffffff ;  /* 0xffffffff03037836 */ /* 0x000fca0000000000 */
[----:B------:R-:W-:Y:S01]  /*3270*/  QGMMA.64x64x32.F32.E4M3.E4M3 R24, R68, gdesc[UR4], R24, gsb0 ;  /* 0x00e0000444187df3 */ /* 0x000fe20008000818 */
[----:B------:R-:W-:Y:S02]  /*3280*/  R2UR UR6, R0 ;  /* 0x00000000000672ca */ /* 0x000fe400000e0000 */
[----:B------:R-:W-:-:S04]  /*3290*/  WARPGROUP.DEPBAR.LE gsb0, 0x0 ;  /* 0x00008000000079c5 */ /* 0x000fc80000010000 */
[----:B------:R-:W-:Y:S09]  /*32a0*/  @P1 BRA `(.L_x_38) ;  /* 0xfffffff400401947 */ /* 0x000ff2000383ffff */
.L_x_30:
[----:B------:R-:W-:Y:S01]  /*32b0*/  IMAD.MOV.U32 R5, RZ, RZ, 0x40000040 ;  /* 0x40000040ff057424 */ /* 0x000fe200078e00ff */
[----:B------:R-:W-:Y:S01]  /*32c0*/  LEA R4, R0, UR8, 0x9 ;  /* 0x0000000800047c11 */ /* 0x000fe2000f8e48ff */
[----:B------:R-:W-:Y:S01]  /*32d0*/  WARPGROUP.ARRIVE ;  /* 0x00000000000079c5 */ /* 0x000fe20000000000 */
[----:B------:R-:W-:Y:S01]  /*32e0*/  IADD3 R80, R80, UR46, R61 ;  /* 0x0000002e50507c10 */ /* 0x000fe2000fffe03d */
[----:B------:R-:W-:Y:S01]  /*32f0*/  IMAD.MOV.U32 R7, RZ, RZ, 0x40000040 ;  /* 0x40000040ff077424 */ /* 0x000fe200078e00ff */
[C---:B------:R-:W-:Y:S01]  /*3300*/  R2UR UR6, R4.reuse ;  /* 0x00000000040672ca */ /* 0x040fe200000e0000 */
[----:B------:R-:W-:Y:S01]  /*3310*/  VIADD R6, R4, 0x2 ;  /* 0x0000000204067836 */ /* 0x000fe20000000000 */
[----:B------:R-:W-:Y:S01]  /*3320*/  R2UR UR7, R5 ;  /* 0x00000000050772ca */ /* 0x000fe200000e0000 */
[----:B------:R-:W-:-:S12]  /*3330*/  IMAD.IADD R14, R65, 0x1, R80 ;  /* 0x00000001410e7824 */ /* 0x000fd800078e0250 */
[----:B------:R-:W-:Y:S01]  /*3340*/  QGMMA.64x64x32.F32.E4M3.E4M3 R24, R84, gdesc[UR4], R24, gsb0 ;  /* 0x00e0000454187df3 */ /* 0x000fe20008000818 */
[----:B------:R-:W-:Y:S02]  /*3350*/  R2UR UR6, R6 ;  /* 0x00000000060672ca */ /* 0x000fe400000e0000 */
[----:B------:R-:W-:Y:S01]  /*3360*/  R2UR UR7, R7 ;  /* 0x00000000070772ca */ /* 0x000fe200000e0000 */
[----:B------:R-:W-:Y:S02]  /*3370*/  WARPGROUP.DEPBAR.LE gsb0, 0x0 ;  /* 0x00008000000079c5 */ /* 0x000fe40000010000 */
[----:B------:R-:W-:Y:S04]  /*3380*/  LDS.U8 R10, [R80+0x1400] ;  /* 0x00140000500a7984 */ /* 0x000fe80000000000 */
[----:B------:R-:W0:Y:S04]  /*3390*/  LDS.U8 R21, [R80+0x1440] ;  /* 0x0014400050157984 */ /* 0x000e280000000000 */
[----:B------:R-:W-:Y:S04]  /*33a0*/  LDS.U8 R0, [R80+0x1000] ;  /* 0x0010000050007984 */ /* 0x000fe80000000000 */
[----:B------:R-:W1:Y:S04]  /*33b0*/  LDS.U8 R3, [R80+0x1040] ;  /* 0x0010400050037984 */ /* 0x000e680000000000 */
[----:B------:R-:W-:Y:S04]  /*33c0*/  LDS.U8 R8, [R80+0x1008] ;  /* 0x0010080050087984 */ /* 0x000fe80000000000 */
[----:B------:R-:W2:Y:S04]  /*33d0*/  LDS.U8 R13, [R80+0x1048] ;  /* 0x00104800500d7984 */ /* 0x000ea80000000000 */
[----:B------:R-:W-:Y:S04]  /*33e0*/  LDS.U8 R12, [R80+0x1408] ;  /* 0x00140800500c7984 */ /* 0x000fe80000000000 */
[----:B------:R-:W3:Y:S04]  /*33f0*/  LDS.U8 R73, [R80+0x1448] ;  /* 0x0014480050497984 */ /* 0x000ee80000000000 */
        /* <DEDUP_REMOVED lines=53> */
.L_x_39:
        /* <DEDUP_REMOVED lines=8> */
.L_x_40:
[C---:B------:R-:W-:Y:S01]  /*37d0*/  VIADD R6, R4.reuse, 0x4 ;  /* 0x0000000404067836 */ /* 0x040fe20000000000 */
[----:B------:R-:W-:Y:S01]  /*37e0*/  WARPGROUP.ARRIVE ;  /* 0x00000000000079c5 */ /* 0x000fe20000000000 */
[----:B------:R-:W-:Y:S02]  /*37f0*/  IMAD.MOV.U32 R7, RZ, RZ, 0x40000040 ;  /* 0x40000040ff077424 */ /* 0x000fe400078e00ff */
[----:B------:R-:W-:Y:S01]  /*3800*/  VIADD R4, R4, 0x6 ;  /* 0x0000000604047836 */ /* 0x000fe20000000000 */
[----:B------:R-:W-:Y:S01]  /*3810*/  R2UR UR6, R6 ;  /* 0x00000000060672ca */ /* 0x000fe200000e0000 */
[----:B------:R-:W-:Y:S01]  /*3820*/  IMAD.MOV.U32 R5, RZ, RZ, 0x40000040 ;  /* 0x40000040ff057424 */ /* 0x000fe200078e00ff */
[----:B------:R-:W-:-:S13]  /*3830*/  R2UR UR7, R7 ;  /* 0x00000000070772ca */ /* 0x000fda00000e0000 */
        /* <DEDUP_REMOVED lines=35> */
.L_x_26:
[----:B------:R0:W-:Y:S01]  /*3a70*/  SYNCS.ARRIVE.TRANS64.A1T0 RZ, [R63+UR49], RZ ;  /* 0x000000ff3fff79a7 */ /* 0x0001e20008100031 */
[----:B------:R-:W-:Y:S05]  /*3a80*/  @!P0 BRA `(.L_x_41) ;  /* 0x0000000000048947 */ /* 0x000fea0003800000 */
[----:B------:R-:W-:Y:S01]  /*3a90*/  BPT.TRAP 0x1 ;  /* 0x000000040000795c */ /* 0x000fe20000300000 */
.L_x_41:
[----:B------:R-:W-:Y:S02]  /*3aa0*/  UIADD3 UR6, UR47, UR41, URZ ;  /* 0x000000292f067290 */ /* 0x000fe4000fffe03f */
[----:B------:R-:W-:Y:S02]  /*3ab0*/  UISETP.GT.U32.AND UP0, UPT, UR42, 0x1, UPT ;  /* 0x000000012a00788c */ /* 0x000fe4000bf04070 */
[----:B------:R-:W-:-:S04]  /*3ac0*/  USHF.R.U32.HI UR4, URZ, 0x1, UR6 ;  /* 0x000000013f047899 */ /* 0x000fc80008011606 */
[----:B------:R-:W-:Y:S01]  /*3ad0*/  UIMAD.WIDE.U32 UR4, UR4, -0x6db6db6d, URZ ;  /* 0x92492493040478a5 */ /* 0x000fe2000f8e003f */
[----:B------:R-:W-:-:S03]  /*3ae0*/  PLOP3.LUT P0, PT, PT, PT, UP0, 0x80, 0x0 ;  /* 0x000000000000781c */ /* 0x000fc60003f0f008 */
[----:B------:R-:W-:-:S04]  /*3af0*/  USHF.R.U32.HI UR4, URZ, 0x2, UR5 ;  /* 0x000000023f047899 */ /* 0x000fc80008011605 */
[----:B------:R-:W-:-:S04]  /*3b00*/  UIMAD UR6, UR4, -0xe, UR6 ;  /* 0xfffffff2040678a4 */ /* 0x000fc8000f8e0206 */
[----:B------:R-:W-:-:S04]  /*3b10*/  ULEA UR6, UR6, UR46, 0x3 ;  /* 0x0000002e06067291 */ /* 0x000fc8000f8e183f */
[----:B------:R-:W-:-:S04]  /*3b20*/  UIADD3 UR6, UR6, 0x70, URZ ;  /* 0x0000007006067890 */ /* 0x000fc8000fffe03f */
[----:B------:R-:W-:-:S09]  /*3b30*/  UPRMT UR6, URZ, 0x654, UR6 ;  /* 0x000006543f067896 */ /* 0x000fd20008000006 */
[----:B------:R-:W-:Y:S01]  /*3b40*/  SYNCS.ARRIVE.TRANS64.RED.A1T0 RZ, [UR6], RZ ;  /* 0x000000ffffff79a7 */ /* 0x000fe20008100406 */
[----:B------:R-:W-:Y:S05]  /*3b50*/  @P0 BRA `(.L_x_42) ;  /* 0x0000000000040947 */ /* 0x000fea0003800000 */
[----:B------:R-:W-:Y:S01]  /*3b60*/  BPT.TRAP 0x1 ;  /* 0x000000040000795c */ /* 0x000fe20000300000 */
.L_x_42:
[----:B------:R-:W-:Y:S01]  /*3b70*/  SHF.L.U32 R3, R67, 0x1f, RZ ;  /* 0x0000001f43037819 */ /* 0x000fe200000006ff */
[----:B------:R-:W-:Y:S01]  /*3b80*/  UIADD3 UR41, UR48, UR41, URZ ;  /* 0x0000002930297290 */ /* 0x000fe2000fffe03f */
[----:B------:R-:W1:Y:S01]  /*3b90*/  LDC R13, c[0x0][0x288] ;  /* 0x0000a200ff0d7b82 */ /* 0x000e620000000800 */
[----:B------:R-:W-:Y:S01]  /*3ba0*/  UISETP.GE.U32.AND UP1, UPT, UR48, 0xe, UPT ;  /* 0x0000000e3000788c */ /* 0x000fe2000bf26070 */
[----:B------:R-:W-:Y:S01]  /*3bb0*/  IMAD.SHL.U32 R8, R60, 0x2, RZ ;  /* 0x000000023c087824 */ /* 0x000fe200078e00ff */
[----:B------:R-:W-:Y:S02]  /*3bc0*/  UISETP.GT.U32.AND UP0, UPT, UR41, 0xd, UPT ;  /* 0x0000000d2900788c */ /* 0x000fe4000bf04070 */
[----:B------:R-:W-:Y:S02]  /*3bd0*/  USHF.R.U32.HI UR4, URZ, 0x1, UR41 ;  /* 0x000000013f047899 */ /* 0x000fe40008011629 */
[----:B------:R-:W-:Y:S01]  /*3be0*/  UISETP.LT.U32.AND UP0, UPT, UR48, 0xe, UP0 ;  /* 0x0000000e3000788c */ /* 0x000fe20008701070 */
[----:B------:R-:W2:Y:S01]  /*3bf0*/  SYNCS.PHASECHK.TRANS64.TRYWAIT P0, [R66+UR45+0x10], R3 ;  /* 0x00001003420075a7 */ /* 0x000ea2000800016d */
[----:B------:R-:W-:Y:S01]  /*3c00*/  UIMAD.WIDE.U32 UR4, UR4, -0x6db6db6d, URZ ;  /* 0x92492493040478a5 */ /* 0x000fe2000f8e003f */
[----:B------:R-:W-:Y:S01]  /*3c10*/  SHF.R.S32.HI R9, RZ, 0x1f, R8 ;  /* 0x0000001fff097819 */ /* 0x000fe20000011408 */
[----:B------:R-:W-:-:S02]  /*3c20*/  USEL UR6, URZ, 0x1, !UP0 ;  /* 0x000000013f067887 */ /* 0x000fc4000c000000 */
[----:B------:R-:W-:Y:S02]  /*3c30*/  USHF.R.U32.HI UR4, URZ, 0x2, UR5 ;  /* 0x000000023f047899 */ /* 0x000fe40008011605 */
[----:B------:R-:W-:Y:S02]  /*3c40*/  ULOP3.LUT UR40, UR40, UR6, URZ, 0x3c, !UPT ;  /* 0x0000000628287292 */ /* 0x000fe4000f8e3c3f */
[----:B------:R-:W-:Y:S02]  /*3c50*/  UIMAD UR41, UR4, -0xe, UR41 ;  /* 0xfffffff2042978a4 */ /* 0x000fe4000f8e0229 */
[----:B------:R-:W-:Y:S01]  /*3c60*/  @UP1 ULOP3.LUT UR40, UR40, 0x1, UR4, 0x78, !UPT ;  /* 0x0000000128281892 */ /* 0x000fe2000f8e7804 */
[----:B-12---:R-:W-:Y:S11]  /*3c70*/  @!P0 BRA `(.L_x_43) ;  /* 0x0000004400f88947 */ /* 0x006ff60003800000 */
.L_x_151:
[----:B-1----:R-:W-:Y:S01]  /*3c80*/  IMAD.SHL.U32 R3, R22, 0x40, RZ ;  /* 0x0000004016037824 */ /* 0x002fe200078e00ff */
[----:B------:R-:W-:Y:S01]  /*3c90*/  ULDC UR6, c[0x0][0x284] ;  /* 0x0000a10000067ab9 */ /* 0x000fe20000000800 */
[----:B------:R-:W-:Y:S01]  /*3ca0*/  IMAD.SHL.U32 R19, R19, 0x40, RZ ;  /* 0x0000004013137824 */ /* 0x000fe200078e00ff */
[----:B------:R-:W-:Y:S01]  /*3cb0*/  SHF.R.S32.HI R14, RZ, 0x1f, R18 ;  /* 0x0000001fff0e7819 */ /* 0x000fe20000011412 */
[----:B------:R-:W-:Y:S01]  /*3cc0*/  ULDC.64 UR4, c[0x0][0x5d0] ;  /* 0x0001740000047ab9 */ /* 0x000fe20000000a00 */
[----:B------:R-:W-:Y:S01]  /*3cd0*/  ISETP.GE.AND P0, PT, R3, UR6, PT ;  /* 0x0000000603007c0c */ /* 0x000fe2000bf06270 */
[----:B------:R-:W-:Y:S01]  /*3ce0*/  IMAD.WIDE.U32 R4, R18, UR4, R8 ;  /* 0x0000000412047c25 */ /* 0x000fe2000f8e0008 */
[----:B------:R-:W-:Y:S02]  /*3cf0*/  SHF.R.S32.HI R12, RZ, 0x1f, R19 ;  /* 0x0000001fff0c7819 */ /* 0x000fe40000011413 */
[C---:B------:R-:W-:Y:S01]  /*3d00*/  ISETP.GE.OR P0, PT, R19.reuse, R13, P0 ;  /* 0x0000000d1300720c */ /* 0x040fe20000706670 */
[----:B------:R-:W-:Y:S01]  /*3d10*/  IMAD R7, R14, UR4, RZ ;  /* 0x000000040e077c24 */ /* 0x000fe2000f8e02ff */
[----:B------:R-:W-:-:S03]  /*3d20*/  IADD3 R4, P1, R19, R4, RZ ;  /* 0x0000000413047210 */ /* 0x000fc60007f3e0ff */
[----:B------:R-:W-:-:S05]  /*3d30*/  IMAD R7, R18, UR5, R7 ;  /* 0x0000000512077c24 */ /* 0x000fca000f8e0207 */
[----:B------:R-:W-:-:S03]  /*3d40*/  IADD3.X R5, R12, R5, R7, P1, !PT ;  /* 0x000000050c057210 */ /* 0x000fc60000ffe407 */
[----:B------:R-:W-:Y:S05]  /*3d50*/  @P0 BRA `(.L_x_44) ;  /* 0x0000002400a80947 */ /* 0x000fea0003800000 */
[----:B------:R-:W1:Y:S01]  /*3d60*/  LDC.64 R10, c[0x0][0x5c8] ;  /* 0x00017200ff0a7b82 */ /* 0x000e620000000a00 */
[----:B------:R-:W-:Y:S01]  /*3d70*/  IMAD.WIDE R22, R22, 0x40, R58 ;  /* 0x0000004016167825 */ /* 0x000fe200078e023a */
[----:B------:R-:W-:Y:S01]  /*3d80*/  ULDC.64 UR4, c[0x0][0x5c0] ;  /* 0x0001700000047ab9 */ /* 0x000fe20000000a00 */
[----:B------:R-:W-:Y:S02]  /*3d90*/  BSSY B0, `(.L_x_44) ;  /* 0x0000266000007945 */ /* 0x000fe40003800000 */
[-C--:B-1----:R-:W-:Y:S02]  /*3da0*/  IMAD R0, R23, R10.reuse, RZ ;  /* 0x0000000a17007224 */ /* 0x082fe400078e02ff */
[----:B------:R-:W-:-:S04]  /*3db0*/  IMAD.WIDE.U32 R4, R22, R10, R4 ;  /* 0x0000000a16047225 */ /* 0x000fc800078e0004 */
[----:B------:R-:W-:Y:S01]  /*3dc0*/  IMAD R7, R22, R11, R0 ;  /* 0x0000000b16077224 */ /* 0x000fe200078e0200 */
[----:B------:R-:W-:Y:S02]  /*3dd0*/  LEA R6, P0, R10, R4, 0x3 ;  /* 0x000000040a067211 */ /* 0x000fe400078018ff */
[----:B------:R-:W-:Y:S01]  /*3de0*/  IADD3 R4, P1, R4, UR4, RZ ;  /* 0x0000000404047c10 */ /* 0x000fe2000ff3e0ff */
[----:B------:R-:W-:Y:S01]  /*3df0*/  IMAD.IADD R7, R5, 0x1, R7 ;  /* 0x0000000105077824 */ /* 0x000fe200078e0207 */
[----:B------:R-:W-:-:S04]  /*3e00*/  IADD3 R6, P2, R6, UR4, RZ ;  /* 0x0000000406067c10 */ /* 0x000fc8000ff5e0ff */
[----:B------:R-:W-:Y:S01]  /*3e10*/  LEA.HI.X R0, R10, R7, R11, 0x3, P0 ;  /* 0x000000070a007211 */ /* 0x000fe200000f1c0b */
[----:B------:R-:W-:Y:S01]  /*3e20*/  IMAD R10, R60, -0x2, R13 ;  /* 0xfffffffe3c0a7824 */ /* 0x000fe200078e020d */
[----:B-----5:R-:W-:Y:S02]  /*3e30*/  FSETP.NEU.AND P0, PT, R57, RZ, PT ;  /* 0x000000ff3900720b */ /* 0x020fe40003f0d000 */
[----:B------:R-:W-:Y:S02]  /*3e40*/  IADD3.X R5, R7, UR5, RZ, P1, !PT ;  /* 0x0000000507057c10 */ /* 0x000fe40008ffe4ff */
[----:B------:R-:W-:Y:S01]  /*3e50*/  IADD3.X R7, R0, UR5, RZ, P2, !PT ;  /* 0x0000000500077c10 */ /* 0x000fe200097fe4ff */
[----:B------:R-:W-:Y:S02]  /*3e60*/  IMAD.IADD R0, R62, 0x1, -R3 ;  /* 0x000000013e007824 */ /* 0x000fe400078e0a03 */
[----:B------:R-:W-:-:S06]  /*3e70*/  IMAD.IADD R3, R10, 0x1, -R19 ;  /* 0x000000010a037824 */ /* 0x000fcc00078e0a13 */
[----:B------:R-:W-:Y:S05]  /*3e80*/  @!P0 BRA `(.L_x_45) ;  /* 0x0000001c00188947 */ /* 0x000fea0003800000 */
[----:B------:R-:W1:Y:S01]  /*3e90*/  LDC.64 R20, c[0x0][0x5b0] ;  /* 0x00016c00ff147b82 */ /* 0x000e620000000a00 */
[----:B------:R-:W-:Y:S01]  /*3ea0*/  ULDC.64 UR4, c[0x0][0x5b8] ;  /* 0x00016e0000047ab9 */ /* 0x000fe20000000a00 */
[----:B------:R-:W-:Y:S01]  /*3eb0*/  BSSY B1, `(.L_x_46) ;  /* 0x0000011000017945 */ /* 0x000fe20003800000 */
[----:B------:R-:W-:-:S04]  /*3ec0*/  IMAD.WIDE.U32 R8, R18, UR4, R8 ;  /* 0x0000000412087c25 */ /* 0x000fc8000f8e0008 */
[----:B------:R-:W-:Y:S01]  /*3ed0*/  IMAD R11, R14, UR4, RZ ;  /* 0x000000040e0b7c24 */ /* 0x000fe2000f8e02ff */
[----:B------:R-:W2:Y:S01]  /*3ee0*/  LDC.64 R68, c[0x0][0x5a8] ;  /* 0x00016a00ff447b82 */ /* 0x000ea20000000a00 */
[----:B------:R-:W-:Y:S02]  /*3ef0*/  IADD3 R10, P0, R19, R8, RZ ;  /* 0x00000008130a7210 */ /* 0x000fe40007f1e0ff */
[----:B------:R-:W-:-:S05]  /*3f00*/  IMAD R11, R18, UR5, R11 ;  /* 0x00000005120b7c24 */ /* 0x000fca000f8e020b */
[----:B------:R-:W-:Y:S02]  /*3f10*/  IADD3.X R11, R12, R9, R11, P0, !PT ;  /* 0x000000090c0b7210 */ /* 0x000fe400007fe40b */
[----:B------:R-:W-:-:S04]  /*3f20*/  ISETP.GE.AND P0, PT, R3, 0x1, PT ;  /* 0x000000010300780c */ /* 0x000fc80003f06270 */
[----:B------:R-:W-:Y:S01]  /*3f30*/  ISETP.LT.OR P3, PT, R0, 0x1, !P0 ;  /* 0x000000010000780c */ /* 0x000fe20004761670 */
[-C--:B-1----:R-:W-:Y:S02]  /*3f40*/  IMAD R12, R23, R20.reuse, RZ ;  /* 0x00000014170c7224 */ /* 0x082fe400078e02ff */
[----:B------:R-:W-:-:S04]  /*3f50*/  IMAD.WIDE.U32 R8, R22, R20, R10 ;  /* 0x0000001416087225 */ /* 0x000fc800078e000a */
[----:B------:R-:W-:Y:S01]  /*3f60*/  IMAD R12, R22, R21, R12 ;  /* 0x00000015160c7224 */ /* 0x000fe200078e020c */
[----:B--2---:R-:W-:-:S04]  /*3f70*/  IADD3 R8, P1, R8, R68, RZ ;  /* 0x0000004408087210 */ /* 0x004fc80007f3e0ff */
[--C-:B------:R-:W-:Y:S02]  /*3f80*/  IADD3.X R9, R69, R9, R12.reuse, P1, !PT ;  /* 0x0000000945097210 */ /* 0x100fe40000ffe40c */
[----:B------:R-:W-:Y:S01]  /*3f90*/  PRMT R12, RZ, 0x7610, R12 ;  /* 0x00007610ff0c7816 */ /* 0x000fe2000000000c */
[----:B------:R-:W-:Y:S06]  /*3fa0*/  @P3 BRA `(.L_x_47) ;  /* 0x0000000000043947 */ /* 0x000fec0003800000 */
[----:B------:R1:W5:Y:S02]  /*3fb0*/  LDG.E.U8 R12, desc[UR36][R8.64] ;  /* 0x00000024080c7981 */ /* 0x000364000c1e1100 */
.L_x_47:
[----:B------:R-:W-:Y:S05]  /*3fc0*/  BSYNC B1 ;  /* 0x0000000000017941 */ /* 0x000fea0003800000 */
.L_x_46:
[----:B-----5:R-:W-:Y:S01]  /*3fd0*/  LOP3.LUT R12, R12, 0xff, RZ, 0xc0, !PT ;  /* 0x000000ff0c0c7812 */ /* 0x020fe200078ec0ff */
[----:B------:R-:W-:Y:S01]  /*3fe0*/  BSSY B1, `(.L_x_48) ;  /* 0x000000c000017945 */ /* 0x000fe20003800000 */
[----:B------:R-:W-:Y:S02]  /*3ff0*/  ISETP.GE.AND P1, PT, R3, 0x2, PT ;  /* 0x000000020300780c */ /* 0x000fe40003f26270 */
[----:B------:R-:W-:Y:S02]  /*4000*/  F2FP.F16.E4M3.UNPACK_B R12, R12 ;  /* 0x0000000cff0c723e */ /* 0x000fe400020006ff */
[----:B------:R-:W-:-:S03]  /*4010*/  ISETP.LT.OR P2, PT, R0, 0x1, !P1 ;  /* 0x000000010000780c */ /* 0x000fc60004f41670 */
[----:B------:R-:W-:-:S05]  /*4020*/  HADD2.F32 R12, -RZ, R12.H0_H0 ;  /* 0x2000000cff0c7230 */ /* 0x000fca0000004100 */
[----:B------:R-:W-:Y:S01]  /*4030*/  FMUL R13, R12, R57 ;  /* 0x000000390c0d7220 */ /* 0x000fe20000400000 */
[----:B------:R-:W-:-:S03]  /*4040*/  PRMT R12, RZ, 0x7610, R12 ;  /* 0x00007610ff0c7816 */ /* 0x000fc6000000000c */
[----:B------:R-:W-:-:S05]  /*4050*/  FFMA R13, R24, R56, R13 ;  /* 0x00000038180d7223 */ /* 0x000fca000000000d */
[----:B------:R-:W-:-:S05]  /*4060*/  F2FP.SATFINITE.E4M3.F32.PACK_AB_MERGE_C R13, RZ, R13, RZ ;  /* 0x0000000dff0d723e */ /* 0x000fca00048070ff */
[----:B------:R2:W-:Y:S01]  /*4070*/  @!P3 STG.E.U8 desc[UR36][R4.64], R13 ;  /* 0x0000000d0400b986 */ /* 0x0005e2000c101124 */
[----:B------:R-:W-:Y:S05]  /*4080*/  @P2 BRA `(.L_x_49) ;  /* 0x0000000000042947 */ /* 0x000fea0003800000 */
[----:B------:R3:W5:Y:S02]  /*4090*/  LDG.E.U8 R12, desc[UR36][R8.64+0x1] ;  /* 0x00000124080c7981 */ /* 0x000764000c1e1100 */
.L_x_49:
[----:B------:R-:W-:Y:S05]  /*40a0*/  BSYNC B1 ;  /* 0x0000000000017941 */ /* 0x000fea0003800000 */
.L_x_48:
[----:B-----5:R-:W-:Y:S01]  /*40b0*/  LOP3.LUT R12, R12, 0xff, RZ, 0xc0, !PT ;  /* 0x000000ff0c0c7812 */ /* 0x020fe200078ec0ff */
[----:B------:R-:W-:Y:S01]  /*40c0*/  BSSY B1, `(.L_x_50) ;  /* 0x0000012000017945 */ /* 0x000fe20003800000 */
[----:B--2---:R-:W-:Y:S02]  /*40d0*/  IADD3 R13, P3, R22, 0x8, RZ ;  /* 0x00000008160d7810 */ /* 0x004fe40007f7e0ff */
[----:B------:R-:W-:Y:S02]  /*40e0*/  F2FP.F16.E4M3.UNPACK_B R12, R12 ;  /* 0x0000000cff0c723e */ /* 0x000fe400020006ff */
[----:B------:R-:W-:Y:S01]  /*40f0*/  ISETP.LT.OR P0, PT, R0, 0x9, !P0 ;  /* 0x000000090000780c */ /* 0x000fe20004701670 */
[----:B------:R-:W-:Y:S02]  /*4100*/  IMAD.X R23, RZ, RZ, R23, P3 ;  /* 0x000000ffff177224 */ /* 0x000fe400018e0617 */
[----:B------:R-:W-:Y:S02]  /*4110*/  HADD2.F32 R12, -RZ, R12.H0_H0 ;  /* 0x2000000cff0c7230 */ /* 0x000fe40000004100 */
[----:B------:R-:W-:-:S02]  /*4120*/  IMAD R14, R23, R20, RZ ;  /* 0x00000014170e7224 */ /* 0x000fc400078e02ff */
[----:B------:R-:W-:-:S04]  /*4130*/  IMAD.WIDE.U32 R10, R13, R20, R10 ;  /* 0x000000140d0a7225 */ /* 0x000fc800078e000a */
[----:B------:R-:W-:Y:S01]  /*4140*/  FMUL R12, R12, R57 ;  /* 0x000000390c0c7220 */ /* 0x000fe20000400000 */
[----:B------:R-:W-:-:S03]  /*4150*/  IMAD R14, R13, R21, R14 ;  /* 0x000000150d0e7224 */ /* 0x000fc600078e020e */
[----:B------:R-:W-:-:S01]  /*4160*/  FFMA R12, R25, R56, R12 ;  /* 0x00000038190c7223 */ /* 0x000fc2000000000c */
[----:B------:R-:W-:-:S04]  /*4170*/  IADD3 R10, P3, R10, R68, RZ ;  /* 0x000000440a0a7210 */ /* 0x000fc80007f7e0ff */
[----:B------:R-:W-:Y:S02]  /*4180*/  F2FP.SATFINITE.E4M3.F32.PACK_AB_MERGE_C R13, RZ, R12, RZ ;  /* 0x0000000cff0d723e */ /* 0x000fe400048070ff */
[----:B------:R-:W-:Y:S02]  /*4190*/  IADD3.X R11, R69, R11, R14, P3, !PT ;  /* 0x0000000b450b7210 */ /* 0x000fe40001ffe40e */
[----:B------:R-:W-:Y:S01]  /*41a0*/  PRMT R12, RZ, 0x7610, R12 ;  /* 0x00007610ff0c7816 */ /* 0x000fe2000000000c */
[----:B------:R2:W-:Y:S01]  /*41b0*/  @!P2 STG.E.U8 desc[UR36][R4.64+0x1], R13 ;  /* 0x0000010d0400a986 */ /* 0x0005e2000c101124 */
[----:B------:R-:W-:Y:S05]  /*41c0*/  @P0 BRA `(.L_x_51) ;  /* 0x0000000000040947 */ /* 0x000fea0003800000 */
[----:B------:R4:W5:Y:S02]  /*41d0*/  LDG.E.U8 R12, desc[UR36][R10.64] ;  /* 0x000000240a0c7981 */ /* 0x000964000c1e1100 */
.L_x_51:
[----:B------:R-:W-:Y:S05]  /*41e0*/  BSYNC B1 ;  /* 0x0000000000017941 */ /* 0x000fea0003800000 */
.L_x_50:
[----:B-----5:R-:W-:Y:S01]  /*41f0*/  LOP3.LUT R12, R12, 0xff, RZ, 0xc0, !PT ;  /* 0x000000ff0c0c7812 */ /* 0x020fe200078ec0ff */
[----:B------:R-:W-:Y:S01]  /*4200*/  BSSY B1, `(.L_x_52) ;  /* 0x000000b000017945 */ /* 0x000fe20003800000 */
[----:B------:R-:W-:Y:S02]  /*4210*/  ISETP.LT.OR P1, PT, R0, 0x9, !P1 ;  /* 0x000000090000780c */ /* 0x000fe40004f21670 */
[----:B------:R-:W-:-:S05]  /*4220*/  F2FP.F16.E4M3.UNPACK_B R12, R12 ;  /* 0x0000000cff0c723e */ /* 0x000fca00020006ff */
[----:B------:R-:W-:-:S05]  /*4230*/  HADD2.F32 R12, -RZ, R12.H0_H0 ;  /* 0x2000000cff0c7230 */ /* 0x000fca0000004100 */
[----:B--2---:R-:W-:Y:S01]  /*4240*/  FMUL R13, R12, R57 ;  /* 0x000000390c0d7220 */ /* 0x004fe20000400000 */
[----:B------:R-:W-:-:S03]  /*4250*/  PRMT R12, RZ, 0x7610, R12 ;  /* 0x00007610ff0c7816 */ /* 0x000fc6000000000c */
[----:B------:R-:W-:-:S05]  /*4260*/  FFMA R13, R26, R56, R13 ;  /* 0x000000381a0d7223 */ /* 0x000fca000000000d */
[----:B------:R-:W-:-:S05]  /*4270*/  F2FP.SATFINITE.E4M3.F32.PACK_AB_MERGE_C R13, RZ, R13, RZ ;  /* 0x0000000dff0d723e */ /* 0x000fca00048070ff */
[----:B------:R2:W-:Y:S01]  /*4280*/  @!P0 STG.E.U8 desc[UR36][R6.64], R13 ;  /* 0x0000000d06008986 */ /* 0x0005e2000c101124 */
[----:B------:R-:W-:Y:S05]  /*4290*/  @P1 BRA `(.L_x_53) ;  /* 0x0000000000041947 */ /* 0x000fea0003800000 */
[----:B------:R0:W5:Y:S02]  /*42a0*/  LDG.E.U8 R12, desc[UR36][R10.64+0x1] ;  /* 0x000001240a0c7981 */ /* 0x000164000c1e1100 */
.L_x_53:
[----:B------:R-:W-:Y:S05]  /*42b0*/  BSYNC B1 ;  /* 0x0000000000017941 */ /* 0x000fea0003800000 */
.L_x_52:
[----:B-----5:R-:W-:Y:S01]  /*42c0*/  LOP3.LUT R12, R12, 0xff, RZ, 0xc0, !PT ;  /* 0x000000ff0c0c7812 */ /* 0x020fe200078ec0ff */
[----:B------:R-:W-:Y:S01]  /*42d0*/  BSSY B1, `(.L_x_54) ;  /* 0x000000c000017945 */ /* 0x000fe20003800000 */
[----:B------:R-:W-:Y:S02]  /*42e0*/  ISETP.GE.AND P0, PT, R3, 0x9, PT ;  /* 0x000000090300780c */ /* 0x000fe40003f06270 */
[----:B------:R-:W-:Y:S02]  /*42f0*/  F2FP.F16.E4M3.UNPACK_B R12, R12 ;  /* 0x0000000cff0c723e */ /* 0x000fe400020006ff */
[----:B------:R-:W-:-:S03]  /*4300*/  ISETP.LT.OR P2, PT, R0, 0x1, !P0 ;  /* 0x000000010000780c */ /* 0x000fc60004741670 */
[----:B------:R-:W-:-:S05]  /*4310*/  HADD2.F32 R12, -RZ, R12.H0_H0 ;  /* 0x2000000cff0c7230 */ /* 0x000fca0000004100 */
[----:B------:R-:W-:-:S04]  /*4320*/  FMUL R12, R12, R57 ;  /* 0x000000390c0c7220 */ /* 0x000fc80000400000 */
[----:B------:R-:W-:-:S05]  /*4330*/  FFMA R12, R27, R56, R12 ;  /* 0x000000381b0c7223 */ /* 0x000fca000000000c */
[----:B--2---:R-:W-:Y:S02]  /*4340*/  F2FP.SATFINITE.E4M3.F32.PACK_AB_MERGE_C R13, RZ, R12, RZ ;  /* 0x0000000cff0d723e */ /* 0x004fe400048070ff */
[----:B------:R-:W-:-:S03]  /*4350*/  PRMT R12, RZ, 0x7610, R12 ;  /* 0x00007610ff0c7816 */ /* 0x000fc6000000000c */
[----:B------:R2:W-:Y:S01]  /*4360*/  @!P1 STG.E.U8 desc[UR36][R6.64+0x1], R13 ;  /* 0x0000010d06009986 */ /* 0x0005e2000c101124 */
[----:B------:R-:W-:Y:S05]  /*4370*/  @P2 BRA `(.L_x_55) ;  /* 0x0000000000042947 */ /* 0x000fea0003800000 */
[----:B------:R0:W5:Y:S02]  /*4380*/  LDG.E.U8 R12, desc[UR36][R8.64+0x8] ;  /* 0x00000824080c7981 */ /* 0x000164000c1e1100 */
.L_x_55:
[----:B------:R-:W-:Y:S05]  /*4390*/  BSYNC B1 ;  /* 0x0000000000017941 */ /* 0x000fea0003800000 */
.L_x_54:
[----:B-----5:R-:W-:Y:S01]  /*43a0*/  LOP3.LUT R12, R12, 0xff, RZ, 0xc0, !PT ;  /* 0x000000ff0c0c7812 */ /* 0x020fe200078ec0ff */
[----:B------:R-:W-:Y:S01]  /*43b0*/  BSSY B1, `(.L_x_56) ;  /* 0x000000c000017945 */ /* 0x000fe20003800000 */
[----:B------:R-:W-:Y:S02]  /*43c0*/  ISETP.GE.AND P1, PT, R3, 0xa, PT ;  /* 0x0000000a0300780c */ /* 0x000fe40003f26270 */
[----:B------:R-:W-:Y:S02]  /*43d0*/  F2FP.F16.E4M3.UNPACK_B R12, R12 ;  /* 0x0000000cff0c723e */ /* 0x000fe400020006ff */
[----:B------:R-:W-:-:S03]  /*43e0*/  ISETP.LT.OR P3, PT, R0, 0x1, !P1 ;  /* 0x000000010000780c */ /* 0x000fc60004f61670 */
        /* <DEDUP_REMOVED lines=8> */
.L_x_57:
[----:B------:R-:W-:Y:S05]  /*4470*/  BSYNC B1 ;  /* 0x0000000000017941 */ /* 0x000fea0003800000 */
.L_x_56:
[----:B-----5:R-:W-:Y:S01]  /*4480*/  LOP3.LUT R12, R12, 0xff, RZ, 0xc0, !PT ;  /* 0x000000ff0c0c7812 */ /* 0x020fe200078ec0ff */
[----:B------:R-:W-:Y:S01]  /*4490*/  BSSY B1, `(.L_x_58) ;  /* 0x000000b000017945 */ /* 0x000fe20003800000 */
[----:B------:R-:W-:Y:S02]  /*44a0*/  ISETP.LT.OR P0, PT, R0, 0x9, !P0 ;  /* 0x000000090000780c */ /* 0x000fe40004701670 */
[----:B------:R-:W-:-:S05]  /*44b0*/  F2FP.F16.E4M3.UNPACK_B R12, R12 ;  /* 0x0000000cff0c723e */ /* 0x000fca00020006ff */
        /* <DEDUP_REMOVED lines=8> */
.L_x_59:
[----:B------:R-:W-:Y:S05]  /*4540*/  BSYNC B1 ;  /* 0x0000000000017941 */ /* 0x000fea0003800000 */
.L_x_58:
        /* <DEDUP_REMOVED lines=12> */
.L_x_61:
[----:B------:R-:W-:Y:S05]  /*4610*/  BSYNC B1 ;  /* 0x0000000000017941 */ /* 0x000fea0003800000 */
.L_x_60:
        /* <DEDUP_REMOVED lines=13> */
.L_x_63:
[----:B------:R-:W-:Y:S05]  /*46f0*/  BSYNC B1 ;  /* 0x0000000000017941 */ /* 0x000fea0003800000 */
.L_x_62:
        /* <DEDUP_REMOVED lines=13> */
.L_x_65:
[----:B------:R-:W-:Y:S05]  /*47d0*/  BSYNC B1 ;  /* 0x0000000000017941 */ /* 0x000fea0003800000 */
.L_x_64:
        /* <DEDUP_REMOVED lines=12> */
.L_x_67:
[----:B------:R-:W-:Y:S05]  /*48a0*/  BSYNC B1 ;  /* 0x0000000000017941 */ /* 0x000fea0003800000 */
.L_x_66:
        /* <DEDUP_REMOVED lines=12> */
.L_x_69:
[----:B------:R-:W-:Y:S05]  /*4970*/  BSYNC B1 ;  /* 0x0000000000017941 */ /* 0x000fea0003800000 */
.L_x_68:
        /* <DEDUP_REMOVED lines=13> */
.L_x_71:
[----:B------:R-:W-:Y:S05]  /*4a50*/  BSYNC B1 ;  /* 0x0000000000017941 */ /* 0x000fea0003800000 */
.L_x_70:
        /* <DEDUP_REMOVED lines=13> */
.L_x_73:
[----:B------:R-:W-:Y:S05]  /*4b30*/  BSYNC B1 ;  /* 0x0000000000017941 */ /* 0x000fea0003800000 */
.L_x_72:
        /* <DEDUP_REMOVED lines=12> */
.L_x_75:
[----:B------:R-:W-:Y:S05]  /*4c00*/  BSYNC B1 ;  /* 0x0000000000017941 */ /* 0x000fea0003800000 */
.L_x_74:
        /* <DEDUP_REMOVED lines=12> */
.L_x_77:
[----:B------:R-:W-:Y:S05]  /*4cd0*/  BSYNC B1 ;  /* 0x0000000000017941 */ /* 0x000fea0003800000 */
.L_x_76:
        /* <DEDUP_REMOVED lines=13> */
.L_x_79:
[----:B------:R-:W-:Y:S05]  /*4db0*/  BSYNC B1 ;  /* 0x0000000000017941 */ /* 0x000fea0003800000 */
.L_x_78:
        /* <DEDUP_REMOVED lines=13> */
.L_x_81:
[----:B------:R-:W-:Y:S05]  /*4e90*/  BSYNC B1 ;  /* 0x0000000000017941 */ /* 0x000fea0003800000 */
.L_x_80:
        /* <DEDUP_REMOVED lines=12> */
.L_x_83:
[----:B------:R-:W-:Y:S05]  /*4f60*/  BSYNC B1 ;  /* 0x0000000000017941 */ /* 0x000fea0003800000 */
.L_x_82:
        /* <DEDUP_REMOVED lines=12> */
.L_x_85:
[----:B------:R-:W-:Y:S05]  /*5030*/  BSYNC B1 ;  /* 0x0000000000017941 */ /* 0x000fea0003800000 */
.L_x_84:
        /* <DEDUP_REMOVED lines=13> */
.L_x_87:
[----:B------:R-:W-:Y:S05]  /*5110*/  BSYNC B1 ;  /* 0x0000000000017941 */ /* 0x000fea0003800000 */
.L_x_86:
        /* <DEDUP_REMOVED lines=13> */
.L_x_89:
[----:B------:R-:W-:Y:S05]  /*51f0*/  BSYNC B1 ;  /* 0x0000000000017941 */ /* 0x000fea0003800000 */
.L_x_88:
        /* <DEDUP_REMOVED lines=12> */
.L_x_91:
[----:B------:R-:W-:Y:S05]  /*52c0*/  BSYNC B1 ;  /* 0x0000000000017941 */ /* 0x000fea0003800000 */
.L_x_90:
        /* <DEDUP_REMOVED lines=12> */
.L_x_93:
[----:B------:R-:W-:Y:S05]  /*5390*/  BSYNC B1 ;  /* 0x0000000000017941 */ /* 0x000fea0003800000 */
.L_x_92:
        /* <DEDUP_REMOVED lines=13> */
.L_x_95:
[----:B------:R-:W-:Y:S05]  /*5470*/  BSYNC B1 ;  /* 0x0000000000017941 */ /* 0x000fea0003800000 */
.L_x_94:
        /* <DEDUP_REMOVED lines=13> */
.L_x_97:
[----:B------:R-:W-:Y:S05]  /*5550*/  BSYNC B1 ;  /* 0x0000000000017941 */ /* 0x000fea0003800000 */
.L_x_96:
        /* <DEDUP_REMOVED lines=12> */
.L_x_99:
[----:B------:R-:W-:Y:S05]  /*5620*/  BSYNC B1 ;  /* 0x0000000000017941 */ /* 0x000fea0003800000 */
.L_x_98:
        /* <DEDUP_REMOVED lines=12> */
.L_x_101:
[----:B------:R-:W-:Y:S05]  /*56f0*/  BSYNC B1 ;  /* 0x0000000000017941 */ /* 0x000fea0003800000 */
.L_x_100:
        /* <DEDUP_REMOVED lines=13> */
.L_x_103:
[----:B------:R-:W-:Y:S05]  /*57d0*/  BSYNC B1 ;  /* 0x0000000000017941 */ /* 0x000fea0003800000 */
.L_x_102:
[----:B-----5:R-:W-:Y:S01]  /*57e0*/  LOP3.LUT R12, R12, 0xff, RZ, 0xc0, !PT ;  /* 0x000000ff0c0c7812 */ /* 0x020fe200078ec0ff */
[----:B------:R-:W-:Y:S01]  /*57f0*/  BSSY B1, `(.L_x_104) ;  /* 0x000000c000017945 */ /* 0x000fe20003800000 */
[----:B------:R-:W-:Y:S02]  /*5800*/  ISETP.GE.AND P1, PT, R3, 0x3a, PT ;  /* 0x0000003a0300780c */ /* 0x000fe40003f26270 */
[----:B------:R-:W-:Y:S02]  /*5810*/  F2FP.F16.E4M3.UNPACK_B R12, R12 ;  /* 0x0000000cff0c723e */ /* 0x000fe400020006ff */
[----:B------:R-:W-:Y:S02]  /*5820*/  ISETP.LT.OR P3, PT, R0, 0x1, !P1 ;  /* 0x000000010000780c */ /* 0x000fe40004f61670 */
[----:B------:R-:W-:Y:S01]  /*5830*/  PRMT R3, RZ, 0x7610, R3 ;  /* 0x00007610ff037816 */ /* 0x000fe20000000003 */
[----:B------:R-:W-:-:S05]  /*5840*/  HADD2.F32 R12, -RZ, R12.H0_H0 ;  /* 0x2000000cff0c7230 */ /* 0x000fca0000004100 */
[----:B--2---:R-:W-:-:S04]  /*5850*/  FMUL R13, R12, R57 ;  /* 0x000000390c0d7220 */ /* 0x004fc80000400000 */
[----:B------:R-:W-:-:S05]  /*5860*/  FFMA R13, R52, R56, R13 ;  /* 0x00000038340d7223 */ /* 0x000fca000000000d */
[----:B------:R-:W-:-:S05]  /*5870*/  F2FP.SATFINITE.E4M3.F32.PACK_AB_MERGE_C R13, RZ, R13, RZ ;  /* 0x0000000dff0d723e */ /* 0x000fca00048070ff */
[----:B------:R2:W-:Y:S01]  /*5880*/  @!P2 STG.E.U8 desc[UR36][R4.64+0x38], R13 ;  /* 0x0000380d0400a986 */ /* 0x0005e2000c101124 */
[----:B------:R-:W-:Y:S05]  /*5890*/  @P3 BRA `(.L_x_105) ;  /* 0x0000000000043947 */ /* 0x000fea0003800000 */
[----:B------:R0:W5:Y:S02]  /*58a0*/  LDG.E.U8 R3, desc[UR36][R8.64+0x39] ;  /* 0x0000392408037981 */ /* 0x000164000c1e1100 */
.L_x_105:
[----:B------:R-:W-:Y:S05]  /*58b0*/  BSYNC B1 ;  /* 0x0000000000017941 */ /* 0x000fea0003800000 */
.L_x_104:
[----:B-----5:R-:W-:Y:S01]  /*58c0*/  LOP3.LUT R3, R3, 0xff, RZ, 0xc0, !PT ;  /* 0x000000ff03037812 */ /* 0x020fe200078ec0ff */
[----:B------:R-:W-:Y:S01]  /*58d0*/  BSSY B1, `(.L_x_106) ;  /* 0x000000b000017945 */ /* 0x000fe20003800000 */
[----:B------:R-:W-:Y:S02]  /*58e0*/  ISETP.LT.OR P0, PT, R0, 0x9, !P0 ;  /* 0x000000090000780c */ /* 0x000fe40004701670 */
[----:B------:R-:W-:-:S05]  /*58f0*/  F2FP.F16.E4M3.UNPACK_B R3, R3 ;  /* 0x00000003ff03723e */ /* 0x000fca00020006ff */
[----:B01-3--:R-:W-:Y:S01]  /*5900*/  HADD2.F32 R8, -RZ, R3.H0_H0 ;  /* 0x20000003ff087230 */ /* 0x00bfe20000004100 */
[----:B------:R-:W-:-:S04]  /*5910*/  PRMT R3, RZ, 0x7610, R3 ;  /* 0x00007610ff037816 */ /* 0x000fc80000000003 */
[----:B------:R-:W-:-:S04]  /*5920*/  FMUL R8, R8, R57 ;  /* 0x0000003908087220 */ /* 0x000fc80000400000 */
[----:B------:R-:W-:-:S05]  /*5930*/  FFMA R8, R53, R56, R8 ;  /* 0x0000003835087223 */ /* 0x000fca0000000008 */
[----:B------:R-:W-:-:S05]  /*5940*/  F2FP.SATFINITE.E4M3.F32.PACK_AB_MERGE_C R9, RZ, R8, RZ ;  /* 0x00000008ff09723e */ /* 0x000fca00048070ff */
[----:B------:R0:W-:Y:S01]  /*5950*/  @!P3 STG.E.U8 desc[UR36][R4.64+0x39], R9 ;  /* 0x000039090400b986 */ /* 0x0001e2000c101124 */
[----:B------:R-:W-:Y:S05]  /*5960*/  @P0 BRA `(.L_x_107) ;  /* 0x0000000000040947 */ /* 0x000fea0003800000 */
[----:B------:R1:W5:Y:S02]  /*5970*/  LDG.E.U8 R3, desc[UR36][R10.64+0x38] ;  /* 0x000038240a037981 */ /* 0x000364000c1e1100 */
.L_x_107:
[----:B------:R-:W-:Y:S05]  /*5980*/  BSYNC B1 ;  /* 0x0000000000017941 */ /* 0x000fea0003800000 */
.L_x_106:
[----:B-----5:R-:W-:Y:S01]  /*5990*/  LOP3.LUT R3, R3, 0xff, RZ, 0xc0, !PT ;  /* 0x000000ff03037812 */ /* 0x020fe200078ec0ff */
[----:B------:R-:W-:Y:S01]  /*59a0*/  BSSY B1, `(.L_x_108) ;  /* 0x000000b000017945 */ /* 0x000fe20003800000 */
[----:B------:R-:W-:Y:S02]  /*59b0*/  ISETP.LT.OR P1, PT, R0, 0x9, !P1 ;  /* 0x000000090000780c */ /* 0x000fe40004f21670 */
[----:B------:R-:W-:Y:S02]  /*59c0*/  F2FP.F16.E4M3.UNPACK_B R3, R3 ;  /* 0x00000003ff03723e */ /* 0x000fe400020006ff */
[----:B------:R-:W-:-:S03]  /*59d0*/  PRMT R0, RZ, 0x7610, R0 ;  /* 0x00007610ff007816 */ /* 0x000fc60000000000 */
[----:B0-2---:R-:W-:-:S05]  /*59e0*/  HADD2.F32 R4, -RZ, R3.H0_H0 ;  /* 0x20000003ff047230 */ /* 0x005fca0000004100 */
[----:B------:R-:W-:-:S04]  /*59f0*/  FMUL R3, R4, R57 ;  /* 0x0000003904037220 */ /* 0x000fc80000400000 */
[----:B------:R-:W-:-:S05]  /*5a00*/  FFMA R3, R54, R56, R3 ;  /* 0x0000003836037223 */ /* 0x000fca0000000003 */
[----:B------:R-:W-:-:S05]  /*5a10*/  F2FP.SATFINITE.E4M3.F32.PACK_AB_MERGE_C R3, RZ, R3, RZ ;  /* 0x00000003ff03723e */ /* 0x000fca00048070ff */
[----:B------:R0:W-:Y:S01]  /*5a20*/  @!P0 STG.E.U8 desc[UR36][R6.64+0x38], R3 ;  /* 0x0000380306008986 */ /* 0x0001e2000c101124 */
[----:B------:R-:W-:Y:S05]  /*5a30*/  @P1 BRA `(.L_x_109) ;  /* 0x0000000000041947 */ /* 0x000fea0003800000 */
[----:B------:R2:W5:Y:S02]  /*5a40*/  LDG.E.U8 R0, desc[UR36][R10.64+0x39] ;  /* 0x000039240a007981 */ /* 0x000564000c1e1100 */
.L_x_109:
[----:B------:R-:W-:Y:S05]  /*5a50*/  BSYNC B1 ;  /* 0x0000000000017941 */ /* 0x000fea0003800000 */
.L_x_108:
[----:B------:R-:W-:Y:S05]  /*5a60*/  @P1 BRA `(.L_x_110) ;  /* 0x0000000800601947 */ /* 0x000fea0003800000 */
[----:B-----5:R-:W-:-:S04]  /*5a70*/  LOP3.LUT R0, R0, 0xff, RZ, 0xc0, !PT ;  /* 0x000000ff00007812 */ /* 0x020fc800078ec0ff */
[----:B------:R-:W-:-:S05]  /*5a80*/  F2FP.F16.E4M3.UNPACK_B R0, R0 ;  /* 0x00000000ff00723e */ /* 0x000fca00020006ff */
[----:B------:R-:W-:-:S05]  /*5a90*/  HADD2.F32 R0, -RZ, R0.H0_H0 ;  /* 0x20000000ff007230 */ /* 0x000fca0000004100 */
[----:B------:R-:W-:-:S04]  /*5aa0*/  FMUL R0, R0, R57 ;  /* 0x0000003900007220 */ /* 0x000fc80000400000 */
[----:B------:R-:W-:-:S05]  /*5ab0*/  FFMA R0, R55, R56, R0 ;  /* 0x0000003837007223 */ /* 0x000fca0000000000 */
[----:B0-----:R-:W-:-:S05]  /*5ac0*/  F2FP.SATFINITE.E4M3.F32.PACK_AB_MERGE_C R3, RZ, R0, RZ ;  /* 0x00000000ff03723e */ /* 0x001fca00048070ff */
[----:B------:R0:W-:Y:S01]  /*5ad0*/  STG.E.U8 desc[UR36][R6.64+0x39], R3 ;  /* 0x0000390306007986 */ /* 0x0001e2000c101124 */
[----:B------:R-:W-:Y:S05]  /*5ae0*/  BRA `(.L_x_110) ;  /* 0x0000000800407947 */ /* 0x000fea0003800000 */
.L_x_45:
[C---:B------:R-:W-:Y:S01]  /*5af0*/  ISETP.GE.AND P1, PT, R3.reuse, 0x1, PT ;  /* 0x000000010300780c */ /* 0x040fe20003f26270 */
[-C--:B------:R-:W-:Y:S01]  /*5b00*/  FMUL R24, R24, R56.reuse ;  /* 0x0000003818187220 */ /* 0x080fe20000400000 */
[----:B------:R-:W-:Y:S01]  /*5b10*/  ISETP.GE.AND P3, PT, R3, 0x2, PT ;  /* 0x000000020300780c */ /* 0x000fe20003f66270 */
[-C--:B------:R-:W-:Y:S01]  /*5b20*/  FMUL R25, R25, R56.reuse ;  /* 0x0000003819197220 */ /* 0x080fe20000400000 */
[----:B------:R-:W-:Y:S01]  /*5b30*/  ISETP.LT.OR P2, PT, R0, 0x1, !P1 ;  /* 0x000000010000780c */ /* 0x000fe20004f41670 */
[-C--:B------:R-:W-:Y:S01]  /*5b40*/  FMUL R26, R26, R56.reuse ;  /* 0x000000381a1a7220 */ /* 0x080fe20000400000 */
[C---:B------:R-:W-:Y:S01]  /*5b50*/  ISETP.LT.OR P5, PT, R0.reuse, 0x1, !P3 ;  /* 0x000000010000780c */ /* 0x040fe20005fa1670 */
[-C--:B------:R-:W-:Y:S01]  /*5b60*/  FMUL R27, R27, R56.reuse ;  /* 0x000000381b1b7220 */ /* 0x080fe20000400000 */
[----:B------:R-:W-:Y:S01]  /*5b70*/  ISETP.LT.OR P1, PT, R0, 0x9, !P1 ;  /* 0x000000090000780c */ /* 0x000fe20004f21670 */
[----:B------:R-:W-:Y:S01]  /*5b80*/  FMUL R28, R28, R56 ;  /* 0x000000381c1c7220 */ /* 0x000fe20000400000 */
[----:B------:R-:W-:Y:S01]  /*5b90*/  F2FP.SATFINITE.E4M3.F32.PACK_AB_MERGE_C R9, RZ, R24, RZ ;  /* 0x00000018ff09723e */ /* 0x000fe200048070ff */
[-C--:B------:R-:W-:Y:S01]  /*5ba0*/  FMUL R29, R29, R56.reuse ;  /* 0x000000381d1d7220 */ /* 0x080fe20000400000 */
[----:B------:R-:W-:Y:S01]  /*5bb0*/  ISETP.GE.AND P0, PT, R3, 0x9, PT ;  /* 0x000000090300780c */ /* 0x000fe20003f06270 */
[-C--:B------:R-:W-:Y:S01]  /*5bc0*/  FMUL R30, R30, R56.reuse ;  /* 0x000000381e1e7220 */ /* 0x080fe20000400000 */
[----:B------:R-:W-:Y:S01]  /*5bd0*/  F2FP.SATFINITE.E4M3.F32.PACK_AB_MERGE_C R25, RZ, R25, RZ ;  /* 0x00000019ff19723e */ /* 0x000fe200048070ff */
[----:B------:R-:W-:Y:S01]  /*5be0*/  FMUL R31, R31, R56 ;  /* 0x000000381f1f7220 */ /* 0x000fe20000400000 */
[----:B------:R-:W-:Y:S01]  /*5bf0*/  F2FP.SATFINITE.E4M3.F32.PACK_AB_MERGE_C R11, RZ, R26, RZ ;  /* 0x0000001aff0b723e */ /* 0x000fe200048070ff */
[----:B------:R1:W-:Y:S01]  /*5c00*/  @!P2 STG.E.U8 desc[UR36][R4.64], R9 ;  /* 0x000000090400a986 */ /* 0x0003e2000c101124 */
[----:B------:R-:W-:Y:S01]  /*5c10*/  ISETP.LT.OR P3, PT, R0, 0x9, !P3 ;  /* 0x000000090000780c */ /* 0x000fe20005f61670 */
[-C--:B------:R-:W-:Y:S01]  /*5c20*/  FMUL R32, R32, R56.reuse ;  /* 0x0000003820207220 */ /* 0x080fe20000400000 */
[C---:B------:R-:W-:Y:S01]  /*5c30*/  ISETP.LT.OR P4, PT, R0.reuse, 0x1, !P0 ;  /* 0x000000010000780c */ /* 0x040fe20004781670 */
[----:B------:R-:W-:Y:S01]  /*5c40*/  @!P5 STG.E.U8 desc[UR36][R4.64+0x1], R25 ;  /* 0x000001190400d986 */ /* 0x000fe2000c101124 */
[----:B------:R-:W-:Y:S01]  /*5c50*/  ISETP.GE.AND P2, PT, R3, 0xa, PT ;  /* 0x0000000a0300780c */ /* 0x000fe20003f46270 */
[-C--:B------:R-:W-:Y:S01]  /*5c60*/  FMUL R33, R33, R56.reuse ;  /* 0x0000003821217220 */ /* 0x080fe20000400000 */
[----:B------:R-:W-:Y:S01]  /*5c70*/  F2FP.SATFINITE.E4M3.F32.PACK_AB_MERGE_C R27, RZ, R27, RZ ;  /* 0x0000001bff1b723e */ /* 0x000fe200048070ff */
[----:B------:R2:W-:Y:S01]  /*5c80*/  @!P1 STG.E.U8 desc[UR36][R6.64], R11 ;  /* 0x0000000b06009986 */ /* 0x0005e2000c101124 */
[----:B------:R-:W-:Y:S01]  /*5c90*/  ISETP.LT.OR P1, PT, R0, 0x1, !P2 ;  /* 0x000000010000780c */ /* 0x000fe20005721670 */
[----:B------:R-:W-:Y:S01]  /*5ca0*/  FMUL R34, R34, R56 ;  /* 0x0000003822227220 */ /* 0x000fe20000400000 */
[----:B------:R-:W-:Y:S01]  /*5cb0*/  F2FP.SATFINITE.E4M3.F32.PACK_AB_MERGE_C R13, RZ, R28, RZ ;  /* 0x0000001cff0d723e */ /* 0x000fe200048070ff */
[-C--:B------:R-:W-:Y:S01]  /*5cc0*/  FMUL R35, R35, R56.reuse ;  /* 0x0000003823237220 */ /* 0x080fe20000400000 */
[----:B------:R-:W-:Y:S01]  /*5cd0*/  ISETP.GE.AND P5, PT, R3, 0x11, PT ;  /* 0x000000110300780c */ /* 0x000fe20003fa6270 */
[----:B------:R-:W-:Y:S01]  /*5ce0*/  @!P3 STG.E.U8 desc[UR36][R6.64+0x1], R27 ;  /* 0x0000011b0600b986 */ /* 0x000fe2000c101124 */
[----:B------:R-:W-:Y:S01]  /*5cf0*/  F2FP.SATFINITE.E4M3.F32.PACK_AB_MERGE_C R29, RZ, R29, RZ ;  /* 0x0000001dff1d723e */ /* 0x000fe200048070ff */
[-C--:B------:R-:W-:Y:S01]  /*5d00*/  FMUL R36, R36, R56.reuse ;  /* 0x0000003824247220 */ /* 0x080fe20000400000 */
[C---:B------:R-:W-:Y:S01]  /*5d10*/  ISETP.LT.OR P0, PT, R0.reuse, 0x9, !P0 ;  /* 0x000000090000780c */ /* 0x040fe20004701670 */
[----:B------:R-:W-:Y:S01]  /*5d20*/  @!P4 STG.E.U8 desc[UR36][R4.64+0x8], R13 ;  /* 0x0000080d0400c986 */ /* 0x000fe2000c101124 */
[C---:B------:R-:W-:Y:S01]  /*5d30*/  ISETP.LT.OR P2, PT, R0.reuse, 0x9, !P2 ;  /* 0x000000090000780c */ /* 0x040fe20005741670 */
[-C--:B------:R-:W-:Y:S01]  /*5d40*/  FMUL R37, R37, R56.reuse ;  /* 0x0000003825257220 */ /* 0x080fe20000400000 */
[----:B------:R-:W-:Y:S01]  /*5d50*/  ISETP.GE.AND P4, PT, R3, 0x12, PT ;  /* 0x000000120300780c */ /* 0x000fe20003f86270 */
[----:B------:R-:W-:Y:S01]  /*5d60*/  @!P1 STG.E.U8 desc[UR36][R4.64+0x9], R29 ;  /* 0x0000091d04009986 */ /* 0x000fe2000c101124 */
[----:B------:R-:W-:Y:S01]  /*5d70*/  ISETP.LT.OR P3, PT, R0, 0x1, !P5 ;  /* 0x000000010000780c */ /* 0x000fe20006f61670 */
[-C--:B------:R-:W-:Y:S01]  /*5d80*/  FMUL R38, R38, R56.reuse ;  /* 0x0000003826267220 */ /* 0x080fe20000400000 */
[----:B------:R-:W-:Y:S01]  /*5d90*/  ISETP.LT.OR P1, PT, R0, 0x1, !P4 ;  /* 0x000000010000780c */ /* 0x000fe20006721670 */
[----:B------:R-:W-:Y:S01]  /*5da0*/  FMUL R39, R39, R56 ;  /* 0x0000003827277220 */ /* 0x000fe20000400000 */
[----:B-1----:R-:W-:Y:S01]  /*5db0*/  F2FP.SATFINITE.E4M3.F32.PACK_AB_MERGE_C R9, RZ, R30, RZ ;  /* 0x0000001eff09723e */ /* 0x002fe200048070ff */
[-C--:B------:R-:W-:Y:S01]  /*5dc0*/  FMUL R40, R40, R56.reuse ;  /* 0x0000003828287220 */ /* 0x080fe20000400000 */
[----:B------:R-:W-:Y:S01]  /*5dd0*/  F2FP.SATFINITE.E4M3.F32.PACK_AB_MERGE_C R31, RZ, R31, RZ ;  /* 0x0000001fff1f723e */ /* 0x000fe200048070ff */
[----:B------:R-:W-:Y:S01]  /*5de0*/  FMUL R41, R41, R56 ;  /* 0x0000003829297220 */ /* 0x000fe20000400000 */
[----:B--2---:R-:W-:Y:S01]  /*5df0*/  F2FP.SATFINITE.E4M3.F32.PACK_AB_MERGE_C R11, RZ, R32, RZ ;  /* 0x00000020ff0b723e */ /* 0x004fe200048070ff */
[----:B------:R1:W-:Y:S01]  /*5e00*/  @!P0 STG.E.U8 desc[UR36][R6.64+0x8], R9 ;  /* 0x0000080906008986 */ /* 0x0003e2000c101124 */
[----:B------:R-:W-:Y:S01]  /*5e10*/  F2FP.SATFINITE.E4M3.F32.PACK_AB_MERGE_C R33, RZ, R33, RZ ;  /* 0x00000021ff21723e */ /* 0x000fe200048070ff */
[-C--:B------:R-:W-:Y:S01]  /*5e20*/  FMUL R42, R42, R56.reuse ;  /* 0x000000382a2a7220 */ /* 0x080fe20000400000 */
[C---:B------:R-:W-:Y:S01]  /*5e30*/  ISETP.LT.OR P4, PT, R0.reuse, 0x9, !P4 ;  /* 0x000000090000780c */ /* 0x040fe20006781670 */
[----:B------:R-:W-:Y:S01]  /*5e40*/  @!P2 STG.E.U8 desc[UR36][R6.64+0x9], R31 ;  /* 0x0000091f0600a986 */ /* 0x000fe2000c101124 */
[----:B------:R-:W-:Y:S01]  /*5e50*/  ISETP.LT.OR P2, PT, R0, 0x9, !P5 ;  /* 0x000000090000780c */ /* 0x000fe20006f41670 */
[-C--:B------:R-:W-:Y:S01]  /*5e60*/  FMUL R43, R43, R56.reuse ;  /* 0x000000382b2b7220 */ /* 0x080fe20000400000 */
[----:B------:R-:W-:Y:S01]  /*5e70*/  F2FP.SATFINITE.E4M3.F32.PACK_AB_MERGE_C R35, RZ, R35, RZ ;  /* 0x00000023ff23723e */ /* 0x000fe200048070ff */
[----:B------:R2:W-:Y:S01]  /*5e80*/  @!P3 STG.E.U8 desc[UR36][R4.64+0x10], R11 ;  /* 0x0000100b0400b986 */ /* 0x0005e2000c101124 */
[C---:B------:R-:W-:Y:S01]  /*5e90*/  ISETP.GE.AND P3, PT, R3.reuse, 0x19, PT ;  /* 0x000000190300780c */ /* 0x040fe20003f66270 */
[-C--:B------:R-:W-:Y:S01]  /*5ea0*/  FMUL R44, R44, R56.reuse ;  /* 0x000000382c2c7220 */ /* 0x080fe20000400000 */
[----:B------:R-:W-:Y:S01]  /*5eb0*/  F2FP.SATFINITE.E4M3.F32.PACK_AB_MERGE_C R37, RZ, R37, RZ ;  /* 0x00000025ff25723e */ /* 0x000fe200048070ff */
[----:B------:R-:W-:Y:S01]  /*5ec0*/  @!P1 STG.E.U8 desc[UR36][R4.64+0x11], R33 ;  /* 0x0000112104009986 */ /* 0x000fe2000c101124 */
[----:B------:R-:W-:Y:S01]  /*5ed0*/  ISETP.GE.AND P1, PT, R3, 0x1a, PT ;  /* 0x0000001a0300780c */ /* 0x000fe20003f26270 */
[----:B------:R-:W-:Y:S01]  /*5ee0*/  FMUL R45, R45, R56 ;  /* 0x000000382d2d7220 */ /* 0x000fe20000400000 */
[----:B------:R-:W-:Y:S01]  /*5ef0*/  ISETP.LT.OR P0, PT, R0, 0x1, !P3 ;  /* 0x000000010000780c */ /* 0x000fe20005f01670 */
[----:B------:R-:W-:Y:S01]  /*5f00*/  @!P4 STG.E.U8 desc[UR36][R6.64+0x11], R35 ;  /* 0x000011230600c986 */ /* 0x000fe2000c101124 */
[----:B-1----:R-:W-:Y:S01]  /*5f10*/  F2FP.SATFINITE.E4M3.F32.PACK_AB_MERGE_C R9, RZ, R34, RZ ;  /* 0x00000022ff09723e */ /* 0x002fe200048070ff */
[-C--:B------:R-:W-:Y:S01]  /*5f20*/  FMUL R46, R46, R56.reuse ;  /* 0x000000382e2e7220 */ /* 0x080fe20000400000 */
[C---:B------:R-:W-:Y:S01]  /*5f30*/  ISETP.LT.OR P5, PT, R0.reuse, 0x1, !P1 ;  /* 0x000000010000780c */ /* 0x040fe20004fa1670 */
[----:B------:R-:W-:Y:S01]  /*5f40*/  FMUL R47, R47, R56 ;  /* 0x000000382f2f7220 */ /* 0x000fe20000400000 */
[----:B------:R-:W-:Y:S01]  /*5f50*/  ISETP.LT.OR P3, PT, R0, 0x9, !P3 ;  /* 0x000000090000780c */ /* 0x000fe20005f61670 */
[----:B------:R1:W-:Y:S01]  /*5f60*/  @!P2 STG.E.U8 desc[UR36][R6.64+0x10], R9 ;  /* 0x000010090600a986 */ /* 0x0003e2000c101124 */
[----:B--2---:R-:W-:Y:S01]  /*5f70*/  F2FP.SATFINITE.E4M3.F32.PACK_AB_MERGE_C R11, RZ, R36, RZ ;  /* 0x00000024ff0b723e */ /* 0x004fe200048070ff */
[-C--:B------:R-:W-:Y:S01]  /*5f80*/  FMUL R48, R48, R56.reuse ;  /* 0x0000003830307220 */ /* 0x080fe20000400000 */
[----:B------:R-:W-:Y:S01]  /*5f90*/  ISETP.GE.AND P2, PT, R3, 0x21, PT ;  /* 0x000000210300780c */ /* 0x000fe20003f46270 */
[-C--:B------:R-:W-:Y:S01]  /*5fa0*/  FMUL R49, R49, R56.reuse ;  /* 0x0000003831317220 */ /* 0x080fe20000400000 */
[C---:B------:R-:W-:Y:S01]  /*5fb0*/  ISETP.LT.OR P1, PT, R0.reuse, 0x9, !P1 ;  /* 0x000000090000780c */ /* 0x040fe20004f21670 */
[----:B------:R-:W-:Y:S01]  /*5fc0*/  @!P0 STG.E.U8 desc[UR36][R4.64+0x18], R11 ;  /* 0x0000180b04008986 */ /* 0x000fe2000c101124 */
[----:B------:R-:W-:Y:S01]  /*5fd0*/  ISETP.LT.OR P4, PT, R0, 0x1, !P2 ;  /* 0x000000010000780c */ /* 0x000fe20005781670 */
[-C--:B------:R-:W-:Y:S01]  /*5fe0*/  FMUL R50, R50, R56.reuse ;  /* 0x0000003832327220 */ /* 0x080fe20000400000 */
[----:B------:R-:W-:Y:S01]  /*5ff0*/  ISETP.GE.AND P0, PT, R3, 0x22, PT ;  /* 0x000000220300780c */ /* 0x000fe20003f06270 */
[----:B------:R-:W-:Y:S01]  /*6000*/  @!P5 STG.E.U8 desc[UR36][R4.64+0x19], R37 ;  /* 0x000019250400d986 */ /* 0x000fe2000c101124 */
[----:B------:R-:W-:Y:S01]  /*6010*/  F2FP.SATFINITE.E4M3.F32.PACK_AB_MERGE_C R39, RZ, R39, RZ ;  /* 0x00000027ff27723e */ /* 0x000fe200048070ff */
[----:B------:R-:W-:Y:S01]  /*6020*/  FMUL R51, R51, R56 ;  /* 0x0000003833337220 */ /* 0x000fe20000400000 */
[----:B-1----:R-:W-:Y:S01]  /*6030*/  F2FP.SATFINITE.E4M3.F32.PACK_AB_MERGE_C R9, RZ, R38, RZ ;  /* 0x00000026ff09723e */ /* 0x002fe200048070ff */
[----:B------:R-:W-:Y:S01]  /*6040*/  FMUL R52, R52, R56 ;  /* 0x0000003834347220 */ /* 0x000fe20000400000 */
[----:B------:R-:W-:Y:S01]  /*6050*/  F2FP.SATFINITE.E4M3.F32.PACK_AB_MERGE_C R13, RZ, R40, RZ ;  /* 0x00000028ff0d723e */ /* 0x000fe200048070ff */
[-C--:B------:R-:W-:Y:S01]  /*6060*/  FMUL R53, R53, R56.reuse ;  /* 0x0000003835357220 */ /* 0x080fe20000400000 */
[----:B------:R-:W-:Y:S01]  /*6070*/  F2FP.SATFINITE.E4M3.F32.PACK_AB_MERGE_C R41, RZ, R41, RZ ;  /* 0x00000029ff29723e */ /* 0x000fe200048070ff */
[----:B------:R1:W-:Y:S01]  /*6080*/  @!P3 STG.E.U8 desc[UR36][R6.64+0x18], R9 ;  /* 0x000018090600b986 */ /* 0x0003e2000c101124 */
[----:B------:R-:W-:Y:S01]  /*6090*/  ISETP.LT.OR P3, PT, R0, 0x1, !P0 ;  /* 0x000000010000780c */ /* 0x000fe20004761670 */
[-C--:B------:R-:W-:Y:S01]  /*60a0*/  FMUL R54, R54, R56.reuse ;  /* 0x0000003836367220 */ /* 0x080fe20000400000 */
[C---:B------:R-:W-:Y:S01]  /*60b0*/  ISETP.LT.OR P2, PT, R0.reuse, 0x9, !P2 ;  /* 0x000000090000780c */ /* 0x040fe20005741670 */
[----:B------:R-:W-:Y:S01]  /*60c0*/  @!P1 STG.E.U8 desc[UR36][R6.64+0x19], R39 ;  /* 0x0000192706009986 */ /* 0x000fe2000c101124 */
[----:B------:R-:W-:Y:S01]  /*60d0*/  ISETP.GE.AND P1, PT, R3, 0x29, PT ;  /* 0x000000290300780c */ /* 0x000fe20003f26270 */
[----:B------:R-:W-:Y:S01]  /*60e0*/  FMUL R55, R55, R56 ;  /* 0x0000003837377220 */ /* 0x000fe20000400000 */
[----:B------:R-:W-:Y:S01]  /*60f0*/  F2FP.SATFINITE.E4M3.F32.PACK_AB_MERGE_C R43, RZ, R43, RZ ;  /* 0x0000002bff2b723e */ /* 0x000fe200048070ff */
[----:B------:R-:W-:Y:S01]  /*6100*/  @!P4 STG.E.U8 desc[UR36][R4.64+0x20], R13 ;  /* 0x0000200d0400c986 */ /* 0x000fe2000c101124 */
[----:B------:R-:W-:-:S02]  /*6110*/  ISETP.LT.OR P4, PT, R0, 0x9, !P0 ;  /* 0x000000090000780c */ /* 0x000fc40004781670 */
[----:B------:R-:W-:Y:S02]  /*6120*/  ISETP.GE.AND P0, PT, R3, 0x2a, PT ;  /* 0x0000002a0300780c */ /* 0x000fe40003f06270 */
[C---:B------:R-:W-:Y:S01]  /*6130*/  ISETP.LT.OR P5, PT, R0.reuse, 0x1, !P1 ;  /* 0x000000010000780c */ /* 0x040fe20004fa1670 */
[----:B------:R-:W-:Y:S01]  /*6140*/  @!P3 STG.E.U8 desc[UR36][R4.64+0x21], R41 ;  /* 0x000021290400b986 */ /* 0x000fe2000c101124 */
[C---:B------:R-:W-:Y:S02]  /*6150*/  ISETP.LT.OR P3, PT, R0.reuse, 0x1, !P0 ;  /* 0x000000010000780c */ /* 0x040fe40004761670 */
[----:B-1----:R-:W-:Y:S02]  /*6160*/  F2FP.SATFINITE.E4M3.F32.PACK_AB_MERGE_C R9, RZ, R42, RZ ;  /* 0x0000002aff09723e */ /* 0x002fe400048070ff */
[----:B------:R-:W-:Y:S02]  /*6170*/  F2FP.SATFINITE.E4M3.F32.PACK_AB_MERGE_C R11, RZ, R44, RZ ;  /* 0x0000002cff0b723e */ /* 0x000fe400048070ff */
[----:B------:R-:W-:Y:S01]  /*6180*/  F2FP.SATFINITE.E4M3.F32.PACK_AB_MERGE_C R45, RZ, R45, RZ ;  /* 0x0000002dff2d723e */ /* 0x000fe200048070ff */
[----:B------:R1:W-:Y:S01]  /*6190*/  @!P2 STG.E.U8 desc[UR36][R6.64+0x20], R9 ;  /* 0x000020090600a986 */ /* 0x0003e2000c101124 */
[----:B------:R-:W-:-:S02]  /*61a0*/  ISETP.LT.OR P2, PT, R0, 0x9, !P1 ;  /* 0x000000090000780c */ /* 0x000fc40004f41670 */
[C---:B------:R-:W-:Y:S01]  /*61b0*/  ISETP.GE.AND P1, PT, R3.reuse, 0x32, PT ;  /* 0x000000320300780c */ /* 0x040fe20003f26270 */
[----:B------:R-:W-:Y:S01]  /*61c0*/  @!P4 STG.E.U8 desc[UR36][R6.64+0x21], R43 ;  /* 0x0000212b0600c986 */ /* 0x000fe2000c101124 */
[----:B------:R-:W-:Y:S02]  /*61d0*/  ISETP.GE.AND P4, PT, R3, 0x31, PT ;  /* 0x000000310300780c */ /* 0x000fe40003f86270 */
[C---:B------:R-:W-:Y:S01]  /*61e0*/  ISETP.LT.OR P0, PT, R0.reuse, 0x9, !P0 ;  /* 0x000000090000780c */ /* 0x040fe20004701670 */
[----:B------:R2:W-:Y:S01]  /*61f0*/  @!P5 STG.E.U8 desc[UR36][R4.64+0x28], R11 ;  /* 0x0000280b0400d986 */ /* 0x0005e2000c101124 */
[C---:B------:R-:W-:Y:S02]  /*6200*/  ISETP.LT.OR P5, PT, R0.reuse, 0x1, !P1 ;  /* 0x000000010000780c */ /* 0x040fe40004fa1670 */
[----:B------:R-:W-:Y:S01]  /*6210*/  F2FP.SATFINITE.E4M3.F32.PACK_AB_MERGE_C R47, RZ, R47, RZ ;  /* 0x0000002fff2f723e */ /* 0x000fe200048070ff */
[----:B------:R-:W-:Y:S01]  /*6220*/  @!P3 STG.E.U8 desc[UR36][R4.64+0x29], R45 ;  /* 0x0000292d0400b986 */ /* 0x000fe2000c101124 */
[----:B------:R-:W-:-:S02]  /*6230*/  ISETP.LT.OR P3, PT, R0, 0x1, !P4 ;  /* 0x000000010000780c */ /* 0x000fc40006761670 */
[----:B-1----:R-:W-:Y:S02]  /*6240*/  F2FP.SATFINITE.E4M3.F32.PACK_AB_MERGE_C R9, RZ, R46, RZ ;  /* 0x0000002eff09723e */ /* 0x002fe400048070ff */
[----:B------:R-:W-:Y:S02]  /*6250*/  F2FP.SATFINITE.E4M3.F32.PACK_AB_MERGE_C R49, RZ, R49, RZ ;  /* 0x00000031ff31723e */ /* 0x000fe400048070ff */
[----:B------:R-:W-:Y:S01]  /*6260*/  ISETP.LT.OR P4, PT, R0, 0x9, !P4 ;  /* 0x000000090000780c */ /* 0x000fe20006781670 */
[----:B------:R1:W-:Y:S01]  /*6270*/  @!P2 STG.E.U8 desc[UR36][R6.64+0x28], R9 ;  /* 0x000028090600a986 */ /* 0x0003e2000c101124 */
[----:B--2---:R-:W-:Y:S02]  /*6280*/  F2FP.SATFINITE.E4M3.F32.PACK_AB_MERGE_C R11, RZ, R48, RZ ;  /* 0x00000030ff0b723e */ /* 0x004fe400048070ff */
[C---:B------:R-:W-:Y:S01]  /*6290*/  ISETP.GE.AND P2, PT, R3.reuse, 0x3a, PT ;  /* 0x0000003a0300780c */ /* 0x040fe20003f46270 */
[----:B------:R-:W-:Y:S01]  /*62a0*/  @!P0 STG.E.U8 desc[UR36][R6.64+0x29], R47 ;  /* 0x0000292f06008986 */ /* 0x000fe2000c101124 */
[----:B------:R-:W-:-:S02]  /*62b0*/  ISETP.GE.AND P0, PT, R3, 0x39, PT ;  /* 0x000000390300780c */ /* 0x000fc40003f06270 */
[C---:B------:R-:W-:Y:S01]  /*62c0*/  ISETP.LT.OR P1, PT, R0.reuse, 0x9, !P1 ;  /* 0x000000090000780c */ /* 0x040fe20004f21670 */
[----:B------:R2:W-:Y:S01]  /*62d0*/  @!P3 STG.E.U8 desc[UR36][R4.64+0x30], R11 ;  /* 0x0000300b0400b986 */ /* 0x0005e2000c101124 */
[C---:B------:R-:W-:Y:S02]  /*62e0*/  ISETP.LT.OR P3, PT, R0.reuse, 0x1, !P0 ;  /* 0x000000010000780c */ /* 0x040fe40004761670 */
[C---:B------:R-:W-:Y:S01]  /*62f0*/  ISETP.LT.OR P0, PT, R0.reuse, 0x9, !P0 ;  /* 0x000000090000780c */ /* 0x040fe20004701670 */
[----:B------:R3:W-:Y:S01]  /*6300*/  @!P5 STG.E.U8 desc[UR36][R4.64+0x31], R49 ;  /* 0x000031310400d986 */ /* 0x0007e2000c101124 */
[C---:B------:R-:W-:Y:S02]  /*6310*/  ISETP.LT.OR P5, PT, R0.reuse, 0x1, !P2 ;  /* 0x000000010000780c */ /* 0x040fe400057a1670 */
[----:B------:R-:W-:Y:S02]  /*6320*/  ISETP.LT.OR P2, PT, R0, 0x9, !P2 ;  /* 0x000000090000780c */ /* 0x000fe40005741670 */
[----:B------:R-:W-:-:S02]  /*6330*/  F2FP.SATFINITE.E4M3.F32.PACK_AB_MERGE_C R3, RZ, R50, RZ ;  /* 0x00000032ff03723e */ /* 0x000fc400048070ff */
[----:B------:R-:W-:Y:S02]  /*6340*/  F2FP.SATFINITE.E4M3.F32.PACK_AB_MERGE_C R51, RZ, R51, RZ ;  /* 0x00000033ff33723e */ /* 0x000fe400048070ff */
[----:B-1----:R-:W-:Y:S01]  /*6350*/  F2FP.SATFINITE.E4M3.F32.PACK_AB_MERGE_C R9, RZ, R52, RZ ;  /* 0x00000034ff09723e */ /* 0x002fe200048070ff */
[----:B------:R3:W-:Y:S01]  /*6360*/  @!P4 STG.E.U8 desc[UR36][R6.64+0x30], R3 ;  /* 0x000030030600c986 */ /* 0x0007e2000c101124 */
[----:B------:R-:W-:Y:S02]  /*6370*/  F2FP.SATFINITE.E4M3.F32.PACK_AB_MERGE_C R53, RZ, R53, RZ ;  /* 0x00000035ff35723e */ /* 0x000fe400048070ff */
[----:B--2---:R-:W-:Y:S01]  /*6380*/  F2FP.SATFINITE.E4M3.F32.PACK_AB_MERGE_C R11, RZ, R54, RZ ;  /* 0x00000036ff0b723e */ /* 0x004fe200048070ff */
[----:B------:R3:W-:Y:S01]  /*6390*/  @!P1 STG.E.U8 desc[UR36][R6.64+0x31], R51 ;  /* 0x0000313306009986 */ /* 0x0007e2000c101124 */
[----:B------:R-:W-:-:S03]  /*63a0*/  F2FP.SATFINITE.E4M3.F32.PACK_AB_MERGE_C R55, RZ, R55, RZ ;  /* 0x00000037ff37723e */ /* 0x000fc600048070ff */
[----:B------:R3:W-:Y:S04]  /*63b0*/  @!P3 STG.E.U8 desc[UR36][R4.64+0x38], R9 ;  /* 0x000038090400b986 */ /* 0x0007e8000c101124 */
[----:B------:R3:W-:Y:S04]  /*63c0*/  @!P5 STG.E.U8 desc[UR36][R4.64+0x39], R53 ;  /* 0x000039350400d986 */ /* 0x0007e8000c101124 */
[----:B------:R3:W-:Y:S04]  /*63d0*/  @!P0 STG.E.U8 desc[UR36][R6.64+0x38], R11 ;  /* 0x0000380b06008986 */ /* 0x0007e8000c101124 */
[----:B------:R3:W-:Y:S02]  /*63e0*/  @!P2 STG.E.U8 desc[UR36][R6.64+0x39], R55 ;  /* 0x000039370600a986 */ /* 0x0007e4000c101124 */
.L_x_110:
[----:B------:R-:W-:Y:S05]  /*63f0*/  BSYNC B0 ;  /* 0x0000000000007941 */ /* 0x000fea0003800000 */
.L_x_44:
[----:B0--3--:R-:W-:Y:S01]  /*6400*/  IMAD.U32 R3, RZ, RZ, UR38 ;  /* 0x00000026ff037e24 */ /* 0x009fe2000f8e00ff */
[----:B------:R-:W-:Y:S01]  /*6410*/  ULDC.64 UR4, c[0x0][0x650] ;  /* 0x0001940000047ab9 */ /* 0x000fe20000000a00 */
[----:B-----5:R-:W-:Y:S01]  /*6420*/  IMAD.U32 R0, RZ, RZ, UR38 ;  /* 0x00000026ff007e24 */ /* 0x020fe2000f8e00ff */
[----:B------:R0:W-:Y:S01]  /*6430*/  SYNCS.ARRIVE.TRANS64.A1T0 RZ, [R64+UR49], RZ ;  /* 0x000000ff40ff79a7 */ /* 0x0001e20008100031 */
[----:B------:R-:W-:Y:S01]  /*6440*/  IMAD.MOV.U32 R22, RZ, RZ, -0x1 ;  /* 0xffffffffff167424 */ /* 0x000fe200078e00ff */
[----:B------:R-:W-:Y:S01]  /*6450*/  LEA R16, P0, R3, R16, 0x1 ;  /* 0x0000001003107211 */ /* 0x000fe200078008ff */
[----:B------:R-:W-:Y:S02]  /*6460*/  IMAD.U32 R3, RZ, RZ, UR44 ;  /* 0x0000002cff037e24 */ /* 0x000fe4000f8e00ff */
[----:B------:R-:W-:Y:S02]  /*6470*/  IMAD.MOV.U32 R19, RZ, RZ, -0x1 ;  /* 0xffffffffff137424 */ /* 0x000fe400078e00ff */
[----:B------:R-:W-:Y:S01]  /*6480*/  IMAD.MOV.U32 R18, RZ, RZ, -0x1 ;  /* 0xffffffffff127424 */ /* 0x000fe200078e00ff */
[----:B------:R-:W-:-:S02]  /*6490*/  LEA.HI.X R17, R0, R17, R3, 0x1, P0 ;  /* 0x0000001100117211 */ /* 0x000fc400000f0c03 */
[----:B------:R-:W-:Y:S02]  /*64a0*/  ISETP.GE.U32.AND P0, PT, R16, UR4, PT ;  /* 0x0000000410007c0c */ /* 0x000fe4000bf06070 */
[----:B------:R-:W-:Y:S02]  /*64b0*/  PRMT R0, RZ, 0x7610, R0 ;  /* 0x00007610ff007816 */ /* 0x000fe40000000000 */
[----:B------:R-:W-:-:S13]  /*64c0*/  ISETP.GE.U32.AND.EX P0, PT, R17, UR5, PT, P0 ;  /* 0x0000000511007c0c */ /* 0x000fda000bf06100 */
[----:B0-----:R-:W-:Y:S05]  /*64d0*/  @P0 BRA `(.L_x_111) ;  /* 0x0000000400640947 */ /* 0x001fea0003800000 */
[----:B------:R-:W0:Y:S01]  /*64e0*/  S2R R12, SR_CTAID.X ;  /* 0x00000000000c7919 */ /* 0x000e220000002500 */
[----:B-12-4-:R-:W1:Y:S01]  /*64f0*/  LDC.64 R10, c[0x0][0x628] ;  /* 0x00018a00ff0a7b82 */ /* 0x016e620000000a00 */
[----:B------:R-:W-:Y:S01]  /*6500*/  ULDC UR4, c[0x0][0x150] ;  /* 0x0000540000047ab9 */ /* 0x000fe20000000800 */
[----:B------:R-:W-:Y:S01]  /*6510*/  IMAD.MOV.U32 R8, RZ, RZ, R16 ;  /* 0x000000ffff087224 */ /* 0x000fe200078e0010 */
[----:B------:R-:W2:Y:S01]  /*6520*/  S2R R20, SR_CTAID.Y ;  /* 0x0000000000147919 */ /* 0x000ea20000002600 */
[----:B------:R-:W-:-:S04]  /*6530*/  IMAD.MOV.U32 R9, RZ, RZ, R17 ;  /* 0x000000ffff097224 */ /* 0x000fc800078e0011 */
[----:B------:R-:W3:Y:S08]  /*6540*/  LDC R21, c[0x0][0x144] ;  /* 0x00005100ff157b82 */ /* 0x000ef00000000800 */
[----:B------:R-:W4:Y:S08]  /*6550*/  LDC R0, c[0x0][0x630] ;  /* 0x00018c00ff007b82 */ /* 0x000f300000000800 */
[----:B------:R-:W2:Y:S01]  /*6560*/  LDC.64 R14, c[0x0][0x620] ;  /* 0x00018800ff0e7b82 */ /* 0x000ea20000000a00 */
[----:B-1----:R-:W-:-:S04]  /*6570*/  ISETP.NE.U32.AND P0, PT, R10, RZ, PT ;  /* 0x000000ff0a00720c */ /* 0x002fc80003f05070 */
[----:B------:R-:W-:Y:S02]  /*6580*/  ISETP.NE.AND.EX P0, PT, R11, RZ, PT, P0 ;  /* 0x000000ff0b00720c */ /* 0x000fe40003f05300 */
[----:B0-----:R-:W-:-:S05]  /*6590*/  I2FP.F32.U32 R3, R12 ;  /* 0x0000000c00037245 */ /* 0x001fca0000201000 */
[----:B------:R-:W-:-:S04]  /*65a0*/  FMUL R3, R3, UR4 ;  /* 0x0000000403037c20 */ /* 0x000fc80008400000 */
[----:B------:R0:W1:Y:S02]  /*65b0*/  F2I.U32.TRUNC.NTZ R19, R3 ;  /* 0x0000000300137305 */ /* 0x000064000020f000 */
[----:B---34-:R-:W-:Y:S05]  /*65c0*/  @!P0 BRA `(.L_x_112) ;  /* 0x0000000000288947 */ /* 0x018fea0003800000 */
[----:B0-----:R-:W0:Y:S02]  /*65d0*/  LDC R3, c[0x0][0x634] ;  /* 0x00018d00ff037b82 */ /* 0x001e240000000800 */
        /* <DEDUP_REMOVED lines=9> */
.L_x_112:
[----:B------:R-:W3:Y:S01]  /*6670*/  LDC.64 R24, c[0x0][0x640] ;  /* 0x00019000ff187b82 */ /* 0x000ee20000000a00 */
[-C--:B------:R-:W-:Y:S01]  /*6680*/  SHF.R.U64 R18, R8, R0.reuse, R9 ;  /* 0x0000000008127219 */ /* 0x080fe20000001209 */
[----:B-1----:R-:W-:Y:S01]  /*6690*/  IMAD.MOV R19, RZ, RZ, -R19 ;  /* 0x000000ffff137224 */ /* 0x002fe200078e0a13 */
[----:B------:R-:W-:Y:S01]  /*66a0*/  SHF.R.U32.HI R0, RZ, R0, R9 ;  /* 0x00000000ff007219 */ /* 0x000fe20000011609 */
[----:B------:R-:W-:Y:S01]  /*66b0*/  ULDC UR4, c[0x0][0x154] ;  /* 0x0000550000047ab9 */ /* 0x000fe20000000800 */
[----:B0-----:R-:W-:Y:S01]  /*66c0*/  IADD3 R3, P0, RZ, -R18, RZ ;  /* 0x80000012ff037210 */ /* 0x001fe20007f1e0ff */
[----:B------:R-:W-:Y:S02]  /*66d0*/  IMAD R21, R21, R19, R12 ;  /* 0x0000001315157224 */ /* 0x000fe400078e020c */
[----:B------:R-:W0:Y:S01]  /*66e0*/  LDC R6, c[0x0][0x618] ;  /* 0x00018600ff067b82 */ /* 0x000e220000000800 */
[----:B------:R-:W-:Y:S02]  /*66f0*/  IMAD.MOV.U32 R7, RZ, RZ, 0x1 ;  /* 0x00000001ff077424 */ /* 0x000fe400078e00ff */
[----:B------:R-:W-:-:S04]  /*6700*/  IMAD.X R5, RZ, RZ, ~R0, P0 ;  /* 0x000000ffff057224 */ /* 0x000fc800000e0e00 */
[-C--:B--2---:R-:W-:Y:S01]  /*6710*/  IMAD R0, R5, R14.reuse, RZ ;  /* 0x0000000e05007224 */ /* 0x084fe200078e02ff */
[----:B------:R-:W1:Y:S01]  /*6720*/  LDC R8, c[0x0][0x608] ;  /* 0x00018200ff087b82 */ /* 0x000e620000000800 */
[----:B------:R-:W-:-:S04]  /*6730*/  IMAD.WIDE.U32 R4, R3, R14, R16 ;  /* 0x0000000e03047225 */ /* 0x000fc800078e0010 */
[----:B------:R-:W-:Y:S01]  /*6740*/  IMAD R3, R3, R15, R0 ;  /* 0x0000000f03037224 */ /* 0x000fe200078e0200 */
[----:B------:R-:W-:Y:S02]  /*6750*/  I2FP.F32.U32 R0, R20 ;  /* 0x0000001400007245 */ /* 0x000fe40000201000 */
[----:B------:R-:W2:Y:S01]  /*6760*/  LDC R22, c[0x0][0x658] ;  /* 0x00019600ff167b82 */ /* 0x000ea20000000800 */
[----:B------:R-:W-:Y:S01]  /*6770*/  IMAD.IADD R3, R5, 0x1, R3 ;  /* 0x0000000105037824 */ /* 0x000fe200078e0203 */
[----:B---3--:R-:W-:Y:S01]  /*6780*/  ISETP.NE.U32.AND P0, PT, R24, RZ, PT ;  /* 0x000000ff1800720c */ /* 0x008fe20003f05070 */
[----:B------:R-:W-:Y:S01]  /*6790*/  FMUL R0, R0, UR4 ;  /* 0x0000000400007c20 */ /* 0x000fe20008400000 */
[----:B------:R-:W-:Y:S02]  /*67a0*/  IMAD.MOV.U32 R5, RZ, RZ, -0x1 ;  /* 0xffffffffff057424 */ /* 0x000fe400078e00ff */
[----:B------:R-:W-:Y:S01]  /*67b0*/  ISETP.NE.AND.EX P0, PT, R25, RZ, PT, P0 ;  /* 0x000000ff1900720c */ /* 0x000fe20003f05300 */
[----:B------:R3:W4:Y:S01]  /*67c0*/  F2I.U32.TRUNC.NTZ R13, R0 ;  /* 0x00000000000d7305 */ /* 0x000722000020f000 */
[----:B------:R-:W3:Y:S01]  /*67d0*/  LDC R15, c[0x0][0x148] ;  /* 0x00005200ff0f7b82 */ /* 0x000ee20000000800 */
[----:B0-----:R-:W-:-:S02]  /*67e0*/  SHF.R.U64 R12, R4, R6, R3 ;  /* 0x00000006040c7219 */ /* 0x001fc40000001203 */
[----:B------:R-:W-:-:S05]  /*67f0*/  SHF.R.U32.HI R3, RZ, R6, R3 ;  /* 0x00000006ff037219 */ /* 0x000fca0000011603 */
[----:B------:R-:W0:Y:S01]  /*6800*/  LDC R19, c[0x0][0x600] ;  /* 0x00018000ff137b82 */ /* 0x000e220000000800 */
[-CC-:B-1----:R-:W-:Y:S02]  /*6810*/  SHF.R.U64 R10, R12, R8.reuse, R3.reuse ;  /* 0x000000080c0a7219 */ /* 0x182fe40000001203 */
[----:B------:R-:W-:-:S05]  /*6820*/  SHF.R.U32.HI R3, RZ, R8, R3 ;  /* 0x00000008ff037219 */ /* 0x000fca0000011603 */
[----:B------:R-:W1:Y:S01]  /*6830*/  LDC R26, c[0x0][0x648] ;  /* 0x00019200ff1a7b82 */ /* 0x000e620000000800 */
[-C--:B--2---:R-:W-:Y:S02]  /*6840*/  SHF.L.U32 R4, R5, R22.reuse, RZ ;  /* 0x0000001605047219 */ /* 0x084fe400000006ff */
[-CC-:B------:R-:W-:Y:S02]  /*6850*/  SHF.R.U64 R14, R10, R22.reuse, R3.reuse ;  /* 0x000000160a0e7219 */ /* 0x180fe40000001203 */
[----:B------:R-:W-:Y:S02]  /*6860*/  SHF.R.U32.HI R5, RZ, R22, R3 ;  /* 0x00000016ff057219 */ /* 0x000fe40000011603 */
[----:B------:R-:W-:Y:S01]  /*6870*/  LOP3.LUT R23, RZ, R4, RZ, 0x33, !PT ;  /* 0x00000004ff177212 */ /* 0x000fe200078e33ff */
[----:B------:R-:W2:Y:S01]  /*6880*/  LDC R27, c[0x0][0x638] ;  /* 0x00018e00ff1b7b82 */ /* 0x000ea20000000800 */
[----:B------:R-:W-:Y:S01]  /*6890*/  SHF.L.U32 R22, R7, R22, RZ ;  /* 0x0000001607167219 */ /* 0x000fe200000006ff */
[----:B------:R-:W-:-:S06]  /*68a0*/  IMAD.MOV.U32 R4, RZ, RZ, R14 ;  /* 0x000000ffff047224 */ /* 0x000fcc00078e000e */
[----:B------:R-:W0:Y:S01]  /*68b0*/  LDC R28, c[0x0][0x610] ;  /* 0x00018400ff1c7b82 */ /* 0x000e220000000800 */
[----:B----4-:R-:W-:Y:S05]  /*68c0*/  @!P0 BRA `(.L_x_113) ;  /* 0x0000000000288947 */ /* 0x010fea0003800000 */
[----:B------:R-:W4:Y:S02]  /*68d0*/  LDC R3, c[0x0][0x64c] ;  /* 0x00019300ff037b82 */ /* 0x000f240000000800 */
[----:B----4-:R-:W-:-:S05]  /*68e0*/  IADD3 R3, P0, R14, R3, RZ ;  /* 0x000000030e037210 */ /* 0x010fca0007f1e0ff */
        /* <DEDUP_REMOVED lines=8> */
.L_x_113:
[----:B------:R-:W-:Y:S01]  /*6970*/  ISETP.NE.AND P0, PT, R2, 0x1, PT ;  /* 0x000000010200780c */ /* 0x000fe20003f05270 */
[----:B0-----:R-:W-:Y:S01]  /*6980*/  VIADD R7, R19, 0xffffffff ;  /* 0xffffffff13077836 */ /* 0x001fe20000000000 */
[----:B-1-3--:R-:W-:Y:S01]  /*6990*/  SHF.R.U64 R0, R4, R26, R5 ;  /* 0x0000001a04007219 */ /* 0x00afe20000001205 */
[----:B------:R-:W-:Y:S01]  /*69a0*/  IMAD.MOV R13, RZ, RZ, -R13 ;  /* 0x000000ffff0d7224 */ /* 0x000fe200078e0a0d */
[----:B------:R-:W-:Y:S01]  /*69b0*/  LOP3.LUT R5, R10, R23, RZ, 0xc0, !PT ;  /* 0x000000170a057212 */ /* 0x000fe200078ec0ff */
[----:B------:R-:W-:Y:S02]  /*69c0*/  IMAD.MOV.U32 R4, RZ, RZ, 0x1 ;  /* 0x00000001ff047424 */ /* 0x000fe400078e00ff */
[----:B------:R-:W-:Y:S02]  /*69d0*/  IMAD.MOV R3, RZ, RZ, -R0 ;  /* 0x000000ffff037224 */ /* 0x000fe400078e0a00 */
[----:B------:R-:W-:Y:S01]  /*69e0*/  IMAD R22, R22, R0, R5 ;  /* 0x0000000016167224 */ /* 0x000fe200078e0205 */
[----:B------:R-:W-:Y:S01]  /*69f0*/  LOP3.LUT R5, R12, R7, RZ, 0xc0, !PT ;  /* 0x000000070c057212 */ /* 0x000fe200078ec0ff */
[----:B--2---:R-:W-:-:S02]  /*6a00*/  IMAD R0, R3, R27, R14 ;  /* 0x0000001b03007224 */ /* 0x004fc400078e020e */
[----:B------:R-:W-:Y:S02]  /*6a10*/  @P0 IMAD R21, R15, R13, R20 ;  /* 0x0000000d0f150224 */ /* 0x000fe400078e0214 */
[----:B------:R-:W-:Y:S01]  /*6a20*/  IMAD R3, R0, R19, R5 ;  /* 0x0000001300037224 */ /* 0x000fe200078e0205 */
[----:B------:R-:W-:Y:S01]  /*6a30*/  PRMT R0, R4, 0x7610, R0 ;  /* 0x0000761004007816 */ /* 0x000fe20000000000 */
[----:B------:R-:W-:-:S05]  /*6a40*/  IMAD R22, R22, R28, R21 ;  /* 0x0000001c16167224 */ /* 0x000fca00078e0215 */
[----:B------:R-:W-:Y:S02]  /*6a50*/  SEL R19, R3, R22, !P0 ;  /* 0x0000001603137207 */ /* 0x000fe40004000000 */
[----:B------:R-:W-:-:S07]  /*6a60*/  SEL R22, R22, R3, !P0 ;  /* 0x0000000316167207 */ /* 0x000fce0004000000 */
.L_x_111:
[----:B------:R-:W-:Y:S02]  /*6a70*/  LOP3.LUT P0, RZ, R0, 0xff, RZ, 0xc0, !PT ;  /* 0x000000ff00ff7812 */ /* 0x000fe4000780c0ff */
[----:B------:R-:W-:-:S11]  /*6a80*/  LOP3.LUT R67, R67, 0x1, RZ, 0x3c, !PT ;  /* 0x0000000143437812 */ /* 0x000fd600078e3cff */
[----:B------:R-:W-:Y:S05]  /*6a90*/  @P0 BRA `(.L_x_114) ;  /* 0xffffffa800f00947 */ /* 0x000fea000383ffff */
[----:B------:R-:W-:Y:S05]  /*6aa0*/  EXIT ;  /* 0x000000000000794d */ /* 0x000fea0003800000 */
.L_x_14:
[----:B------:R-:W-:-:S08]  /*6ab0*/  ISETP.NE.AND P0, PT, RZ, UR4, PT ;  /* 0x00000004ff007c0c */ /* 0x000fd0000bf05270 */
[----:B------:R-:W0:-:S00]  /*6ac0*/  USETMAXREG.DEALLOC.CTAPOOL 0x28 ;  /* 0x00000028000079c8 */ /* 0x000e0000080e0500 */
[----:B------:R-:W-:Y:S05]  /*6ad0*/  @P0 EXIT ;  /* 0x000000000000094d */ /* 0x000fea0003800000 */
[----:B0-----:R-:W-:Y:S01]  /*6ae0*/  LOP3.LUT P0, RZ, R3, 0xff, RZ, 0xc0, !PT ;  /* 0x000000ff03ff7812 */ /* 0x001fe2000780c0ff */
[----:B------:R-:W-:Y:S02]  /*6af0*/  IMAD.MOV.U32 R24, RZ, RZ, 0x1 ;  /* 0x00000001ff187424 */ /* 0x000fe400078e00ff */
[----:B------:R-:W-:-:S10]  /*6b00*/  IMAD.MOV.U32 R25, RZ, RZ, RZ ;  /* 0x000000ffff197224 */ /* 0x000fd400078e00ff */
[----:B------:R-:W-:Y:S05]  /*6b10*/  @!P0 BRA `(.L_x_115) ;  /* 0x0000000c00b48947 */ /* 0x000fea0003800000 */
[----:B------:R-:W-:Y:S01]  /*6b20*/  LOP3.LUT P0, RZ, R0, 0x1f, RZ, 0xc0, !PT ;  /* 0x0000001f00ff7812 */ /* 0x000fe2000780c0ff */
[----:B------:R-:W-:Y:S01]  /*6b30*/  ULDC UR41, c[0x0][0x658] ;  /* 0x0001960000297ab9 */ /* 0x000fe20000000800 */
[C---:B------:R-:W-:Y:S01]  /*6b40*/  ISETP.NE.AND P1, PT, R23.reuse, RZ, PT ;  /* 0x000000ff1700720c */ /* 0x040fe20003f25270 */
[----:B------:R-:W-:Y:S01]  /*6b50*/  UMOV UR4, 0xffffffff ;  /* 0xffffffff00047882 */ /* 0x000fe20000000000 */
[----:B------:R-:W-:Y:S01]  /*6b60*/  ISETP.NE.OR P0, PT, R23, RZ, !P0 ;  /* 0x000000ff1700720c */ /* 0x000fe20004705670 */
[----:B------:R-:W-:Y:S01]  /*6b70*/  BSSY B7, `(.L_x_115) ;  /* 0x00000e7000077945 */ /* 0x000fe20003800000 */
[----:B------:R-:W-:Y:S01]  /*6b80*/  USHF.L.U32 UR4, UR4, UR41, URZ ;  /* 0x0000002904047299 */ /* 0x000fe2000800063f */
[----:B------:R-:W-:Y:S01]  /*6b90*/  P2R R0, PR, RZ, 0x2 ;  /* 0x00000002ff007803 */ /* 0x000fe20000000000 */
[----:B------:R-:W-:Y:S01]  /*6ba0*/  IMAD.MOV.U32 R26, RZ, RZ, 0x1 ;  /* 0x00000001ff1a7424 */ /* 0x000fe200078e00ff */
[----:B------:R-:W-:Y:S01]  /*6bb0*/  P2R R28, PR, RZ, 0x1 ;  /* 0x00000001ff1c7803 */ /* 0x000fe20000000000 */
[----:B------:R-:W-:Y:S01]  /*6bc0*/  IMAD.MOV.U32 R24, RZ, RZ, 0x1 ;  /* 0x00000001ff187424 */ /* 0x000fe200078e00ff */
[----:B------:R-:W-:Y:S01]  /*6bd0*/  ULDC UR40, c[0x0][0x600] ;  /* 0x0001800000287ab9 */ /* 0x000fe20000000800 */
[----:B------:R-:W-:Y:S01]  /*6be0*/  IMAD.MOV.U32 R25, RZ, RZ, RZ ;  /* 0x000000ffff197224 */ /* 0x000fe200078e00ff */
[----:B------:R-:W-:Y:S01]  /*6bf0*/  UMOV UR5, 0x1 ;  /* 0x0000000100057882 */ /* 0x000fe20000000000 */
[----:B------:R-:W-:-:S02]  /*6c00*/  UIADD3 UR46, UR43, 0x1, URZ ;  /* 0x000000012b2e7890 */ /* 0x000fc4000fffe03f */
[----:B------:R-:W-:Y:S02]  /*6c10*/  ULOP3.LUT UR47, UR42, 0x2, URZ, 0xfc, !UPT ;  /* 0x000000022a2f7892 */ /* 0x000fe4000f8efc3f */
[----:B------:R-:W-:Y:S02]  /*6c20*/  UIADD3 UR40, UR40, -0x1, URZ ;  /* 0xffffffff28287890 */ /* 0x000fe4000fffe03f */
[----:B------:R-:W-:Y:S02]  /*6c30*/  USHF.L.U32 UR41, UR5, UR41, URZ ;  /* 0x0000002905297299 */ /* 0x000fe4000800063f */
[----:B------:R-:W-:Y:S01]  /*6c40*/  ULOP3.LUT UR45, URZ, UR4, URZ, 0x33, !UPT ;  /* 0x000000043f2d7292 */ /* 0x000fe2000f8e333f */
[----:B------:R-:W-:-:S11]  /*6c50*/  ULDC.64 UR36, c[0x0][0x198] ;  /* 0x0000660000247ab9 */ /* 0x000fd60000000a00 */
.L_x_129:
[----:B------:R-:W-:-:S03]  /*6c60*/  UMOV UR4, 0xffffffff ;  /* 0xffffffff00047882 */ /* 0x000fc60000000000 */
[----:B------:R-:W-:Y:S05]  /*6c70*/  BRA.DIV UR4, `(.L_x_116) ;  /* 0x0000001a04107947 */ /* 0x000fea000b800000 */
[----:B------:R-:W-:-:S13]  /*6c80*/  ELECT P6, URZ, PT ;  /* 0x00000000003f782f */ /* 0x000fda00038c0000 */
.L_x_154:
[----:B------:R-:W-:Y:S04]  /*6c90*/  BSSY B6, `(.L_x_117) ;  /* 0x0000061000067945 */ /* 0x000fe80003800000 */
[----:B------:R-:W-:Y:S05]  /*6ca0*/  @!P6 BRA `(.L_x_118) ;  /* 0x00000004007ce947 */ /* 0x000fea0003800000 */
[----:B------:R-:W0:Y:S01]  /*6cb0*/  S2R R0, SR_CgaCtaId ;  /* 0x0000000000007919 */ /* 0x000e220000008800 */
[----:B------:R-:W-:-:S04]  /*6cc0*/  MOV R27, 0x400 ;  /* 0x00000400001b7802 */ /* 0x000fc80000000f00 */
[----:B0-----:R-:W-:-:S05]  /*6cd0*/  LEA R27, R0, R27, 0x18 ;  /* 0x0000001b001b7211 */ /* 0x001fca00078ec0ff */
[----:B------:R-:W-:-:S05]  /*6ce0*/  VIADD R0, R27, 0x800 ;  /* 0x000008001b007836 */ /* 0x000fca0000000000 */
[----:B------:R-:W-:-:S13]  /*6cf0*/  LOP3.LUT P0, RZ, R0, 0x1bf, RZ, 0xc0, !PT ;  /* 0x000001bf00ff7812 */ /* 0x000fda000780c0ff */
[----:B------:R-:W-:Y:S05]  /*6d00*/  @!P0 BRA `(.L_x_119) ;  /* 0x0000000000408947 */ /* 0x000fea0003800000 */
[----:B------:R-:W-:Y:S01]  /*6d10*/  MOV R14, 0x0 ;  /* 0x00000000000e7802 */ /* 0x000fe20000000f00 */
[----:B------:R-:W-:Y:S01]  /*6d20*/  ULDC.64 UR4, c[0x4][0x70] ;  /* 0x01001c0000047ab9 */ /* 0x000fe20000000a00 */
[----:B------:R-:W-:Y:S01]  /*6d30*/  ULDC.64 UR6, c[0x4][0x8] ;  /* 0x0100020000067ab9 */ /* 0x000fe20000000a00 */
[----:B------:R-:W-:Y:S02]  /*6d40*/  IMAD.U32 R4, RZ, RZ, UR4 ;  /* 0x00000004ff047e24 */ /* 0x000fe4000f8e00ff */
[----:B------:R-:W-:Y:S01]  /*6d50*/  IMAD.U32 R5, RZ, RZ, UR5 ;  /* 0x00000005ff057e24 */ /* 0x000fe2000f8e00ff */
[----:B------:R-:W0:Y:S01]  /*6d60*/  LDC.64 R14, c[0x4][R14] ;  /* 0x010000000e0e7b82 */ /* 0x000e220000000a00 */
[----:B------:R-:W-:Y:S01]  /*6d70*/  ULDC.64 UR4, c[0x4][0x78] ;  /* 0x01001e0000047ab9 */ /* 0x000fe20000000a00 */
[----:B------:R-:W-:Y:S02]  /*6d80*/  IMAD.U32 R10, RZ, RZ, UR6 ;  /* 0x00000006ff0a7e24 */ /* 0x000fe4000f8e00ff */
[----:B------:R-:W-:-:S02]  /*6d90*/  IMAD.U32 R6, RZ, RZ, UR4 ;  /* 0x00000004ff067e24 */ /* 0x000fc4000f8e00ff */
[----:B------:R-:W-:Y:S02]  /*6da0*/  IMAD.U32 R7, RZ, RZ, UR5 ;  /* 0x00000005ff077e24 */ /* 0x000fe4000f8e00ff */
[----:B------:R-:W-:Y:S02]  /*6db0*/  IMAD.U32 R11, RZ, RZ, UR7 ;  /* 0x00000007ff0b7e24 */ /* 0x000fe4000f8e00ff */
[----:B------:R-:W-:Y:S02]  /*6dc0*/  IMAD.MOV.U32 R8, RZ, RZ, 0x70 ;  /* 0x00000070ff087424 */ /* 0x000fe400078e00ff */
[----:B------:R-:W-:Y:S02]  /*6dd0*/  IMAD.MOV.U32 R12, RZ, RZ, 0x1 ;  /* 0x00000001ff0c7424 */ /* 0x000fe400078e00ff */
[----:B------:R-:W-:-:S07]  /*6de0*/  IMAD.MOV.U32 R13, RZ, RZ, RZ ;  /* 0x000000ffff0d7224 */ /* 0x000fce00078e00ff */
[----:B------:R-:W-:-:S07]  /*6df0*/  LEPC R20, `(.L_x_119) ;  /* 0x000000001014794e */ /* 0x000fce0000000000 */
[----:B0----5:R-:W-:Y:S05]  /*6e00*/  CALL.ABS.NOINC R14 ;  /* 0x000000000e007343 */ /* 0x021fea0003c00000 */
.L_x_119:
        /* <DEDUP_REMOVED lines=19> */
.L_x_120:
[----:B------:R-:W0:Y:S02]  /*6f40*/  LDC R0, c[0x0][0x28c] ;  /* 0x0000a300ff007b82 */ /* 0x000e240000000800 */
[----:B0-----:R-:W-:-:S13]  /*6f50*/  ISETP.GE.AND P0, PT, R0, 0x1, PT ;  /* 0x000000010000780c */ /* 0x001fda0003f06270 */
[----:B------:R-:W-:Y:S05]  /*6f60*/  @!P0 BRA `(.L_x_118) ;  /* 0x0000000000cc8947 */ /* 0x000fea0003800000 */
[----:B------:R-:W-:Y:S02]  /*6f70*/  IMAD.SHL.U32 R19, R19, 0x40, RZ ;  /* 0x0000004013137824 */ /* 0x000fe400078e00ff */
[----:B------:R-:W-:Y:S02]  /*6f80*/  IMAD.SHL.U32 R22, R22, 0x40, RZ ;  /* 0x0000004016167824 */ /* 0x000fe400078e00ff */
[----:B------:R-:W-:Y:S02]  /*6f90*/  IMAD.MOV.U32 R7, RZ, RZ, RZ ;  /* 0x000000ffff077224 */ /* 0x000fe400078e00ff */
[----:B------:R-:W-:Y:S02]  /*6fa0*/  IMAD.U32 R8, RZ, RZ, UR46 ;  /* 0x0000002eff087e24 */ /* 0x000fe4000f8e00ff */
[----:B------:R-:W-:Y:S02]  /*6fb0*/  IMAD.MOV.U32 R0, RZ, RZ, R24 ;  /* 0x000000ffff007224 */ /* 0x000fe400078e0018 */
[----:B------:R-:W-:-:S07]  /*6fc0*/  IMAD.MOV.U32 R4, RZ, RZ, R25 ;  /* 0x000000ffff047224 */ /* 0x000fce00078e0019 */
.L_x_124:
[----:B------:R-:W-:Y:S01]  /*6fd0*/  IMAD R6, R4, 0x8, R27 ;  /* 0x0000000804067824 */ /* 0x000fe200078e021b */
[----:B------:R-:W-:Y:S02]  /*6fe0*/  SHF.L.U32 R3, R0, 0x1f, RZ ;  /* 0x0000001f00037819 */ /* 0x000fe400000006ff */
[----:B------:R-:W-:Y:S02]  /*6ff0*/  ISETP.NE.AND P1, PT, R23, RZ, PT ;  /* 0x000000ff1700720c */ /* 0x000fe40003f25270 */
[----:B------:R-:W0:Y:S11]  /*7000*/  SYNCS.PHASECHK.TRANS64.TRYWAIT P0, [R6+URZ+0x70], R3 ;  /* 0x00007003060075a7 */ /* 0x000e36000800017f */
[----:B------:R-:W1:Y:S01]  /*7010*/  @!P1 LDC R5, c[0x0][0x500] ;  /* 0x00014000ff059b82 */ /* 0x000e620000000800 */
[----:B0-----:R-:W-:Y:S05]  /*7020*/  @!P0 BRA `(.L_x_121) ;  /* 0x0000001400448947 */ /* 0x001fea0003800000 */
.L_x_155:
[----:B------:R-:W-:Y:S01]  /*7030*/  ISETP.NE.AND P0, PT, R23, RZ, PT ;  /* 0x000000ff1700720c */ /* 0x000fe20003f05270 */
[----:B------:R-:W-:-:S04]  /*7040*/  UPRMT UR4, UR47, 0x9910, URZ ;  /* 0x000099102f047896 */ /* 0x000fc8000800003f */
[----:B------:R-:W-:-:S08]  /*7050*/  UISETP.NE.AND UP0, UPT, UR4, 0x2, UPT ;  /* 0x000000020400788c */ /* 0x000fd0000bf05270 */
[----:B-1----:R1:W-:Y:S01]  /*7060*/  @!P0 SYNCS.ARRIVE.TRANS64 RZ, [R6+URZ], R5 ;  /* 0x0000000506ff89a7 */ /* 0x0023e2000800003f */
[----:B------:R-:W-:-:S13]  /*7070*/  PLOP3.LUT P0, PT, PT, PT, UP0, 0x80, 0x0 ;  /* 0x000000000000781c */ /* 0x000fda0003f0f008 */
[----:B-1----:R-:W-:Y:S05]  /*7080*/  @P0 BRA `(.L_x_122) ;  /* 0x0000000000040947 */ /* 0x002fea0003800000 */
[----:B------:R-:W-:Y:S01]  /*7090*/  BPT.TRAP 0x1 ;  /* 0x000000040000795c */ /* 0x000fe20000300000 */
.L_x_122:
[----:B------:R-:W-:-:S13]  /*70a0*/  ISETP.NE.AND P0, PT, R28, RZ, PT ;  /* 0x000000ff1c00720c */ /* 0x000fda0003f05270 */
[----:B------:R-:W-:Y:S05]  /*70b0*/  @P0 BRA `(.L_x_123) ;  /* 0x0000000000040947 */ /* 0x000fea0003800000 */
[----:B------:R-:W-:Y:S01]  /*70c0*/  BPT.TRAP 0x1 ;  /* 0x000000040000795c */ /* 0x000fe20000300000 */
.L_x_123:
[----:B0-----:R-:W-:Y:S01]  /*70d0*/  IMAD R3, R4, 0x2000, R27 ;  /* 0x0000200004037824 */ /* 0x001fe200078e021b */
[----:B------:R-:W-:Y:S01]  /*70e0*/  R2UR UR17, R6 ;  /* 0x00000000061172ca */ /* 0x000fe200000e0000 */
[----:B------:R-:W-:Y:S01]  /*70f0*/  VIADD R8, R8, 0xffffffff ;  /* 0xffffffff08087836 */ /* 0x000fe20000000000 */
[----:B------:R-:W-:Y:S01]  /*7100*/  R2UR UR19, R7 ;  /* 0x00000000071372ca */ /* 0x000fe200000e0000 */
[----:B------:R-:W-:Y:S01]  /*7110*/  UIADD3 UR4, UP0, UR36, 0xf0, URZ ;  /* 0x000000f024047890 */ /* 0x000fe2000ff1e03f */
[----:B------:R-:W-:Y:S01]  /*7120*/  R2UR UR8, R3 ;  /* 0x00000000030872ca */ /* 0x000fe200000e0000 */
[----:B------:R-:W-:Y:S01]  /*7130*/  UIADD3 UR14, UP1, UR36, 0x1f0, URZ ;  /* 0x000001f0240e7890 */ /* 0x000fe2000ff3e03f */
[----:B------:R-:W-:Y:S01]  /*7140*/  R2UR UR20, R18 ;  /* 0x00000000121472ca */ /* 0x000fe200000e0000 */
[----:B------:R-:W-:Y:S01]  /*7150*/  UIADD3.X UR5, URZ, UR37, URZ, UP0, !UPT ;  /* 0x000000253f057290 */ /* 0x000fe200087fe43f */
[----:B------:R-:W-:Y:S01]  /*7160*/  R2UR UR18, R22 ;  /* 0x00000000161272ca */ /* 0x000fe200000e0000 */
[----:B------:R-:W-:Y:S01]  /*7170*/  VIADD R4, R4, 0x1 ;  /* 0x0000000104047836 */ /* 0x000fe20000000000 */
[----:B------:R-:W-:Y:S01]  /*7180*/  R2UR UR11, R19 ;  /* 0x00000000130b72ca */ /* 0x000fe200000e0000 */
[----:B------:R-:W-:Y:S01]  /*7190*/  UIADD3.X UR15, URZ, UR37, URZ, UP1, !UPT ;  /* 0x000000253f0f7290 */ /* 0x000fe20008ffe43f */
[----:B------:R-:W-:Y:S01]  /*71a0*/  ISETP.GT.AND P1, PT, R8, 0x1, PT ;  /* 0x000000010800780c */ /* 0x000fe20003f24270 */
[----:B------:R-:W-:Y:S01]  /*71b0*/  UMOV UR6, 0x0 ;  /* 0x0000000000067882 */ /* 0x000fe20000000000 */
[----:B------:R-:W-:Y:S01]  /*71c0*/  ISETP.NE.AND P0, PT, R4, 0xe, PT ;  /* 0x0000000e0400780c */ /* 0x000fe20003f05270 */
[----:B------:R-:W-:Y:S01]  /*71d0*/  UMOV UR7, 0x10000000 ;  /* 0x1000000000077882 */ /* 0x000fe20000000000 */
[----:B------:R-:W-:Y:S01]  /*71e0*/  UMOV UR9, UR17 ;  /* 0x0000001100097c82 */ /* 0x000fe20008000000 */
[----:B------:R-:W-:Y:S01]  /*71f0*/  UIADD3 UR16, UR8, 0x800, URZ ;  /* 0x0000080008107890 */ /* 0x000fe2000fffe03f */
[----:B------:R-:W-:Y:S01]  /*7200*/  SEL R3, RZ, 0x1, P0 ;  /* 0x00000001ff037807 */ /* 0x000fe20000000000 */
[----:B------:R-:W-:Y:S01]  /*7210*/  UIADD3 UR8, UR8, 0x1c800, URZ ;  /* 0x0001c80008087890 */ /* 0x000fe2000fffe03f */
[----:B------:R-:W-:Y:S01]  /*7220*/  VIADD R7, R7, 0x80 ;  /* 0x0000008007077836 */ /* 0x000fe20000000000 */
[----:B------:R-:W-:Y:S01]  /*7230*/  UMOV UR10, UR19 ;  /* 0x00000013000a7c82 */ /* 0x000fe20008000000 */
[----:B------:R-:W-:Y:S01]  /*7240*/  UMOV UR12, UR20 ;  /* 0x00000014000c7c82 */ /* 0x000fe20008000000 */
[----:B------:R-:W-:-:S02]  /*7250*/  LOP3.LUT R0, R0, R3, RZ, 0x3c, !PT ;  /* 0x0000000300007212 */ /* 0x000fc400078e3cff */
[----:B------:R-:W-:Y:S01]  /*7260*/  SEL R4, R4, RZ, P0 ;  /* 0x000000ff04047207 */ /* 0x000fe20000000000 */
[----:B------:R0:W-:Y:S02]  /*7270*/  UTMALDG.3D [UR16], [UR4], desc[UR6] ;  /* 0x00000610040075b4 */ /* 0x0001e40008011000 */
[----:B------:R0:W-:Y:S02]  /*7280*/  UTMALDG.3D [UR8], [UR14], desc[UR6] ;  /* 0x000006080e0075b4 */ /* 0x0001e40008011000 */
[----:B0-----:R-:W-:Y:S05]  /*7290*/  @P1 BRA `(.L_x_124) ;  /* 0xfffffffc004c1947 */ /* 0x001fea000383ffff */
.L_x_118:
[----:B------:R-:W-:Y:S05]  /*72a0*/  BSYNC B6 ;  /* 0x0000000000067941 */ /* 0x000fea0003800000 */
.L_x_117:
[----:B------:R-:W-:Y:S01]  /*72b0*/  LOP3.LUT P2, RZ, R26, 0xff, RZ, 0xc0, !PT ;  /* 0x000000ff1aff7812 */ /* 0x000fe2000784c0ff */
[----:B------:R-:W-:Y:S01]  /*72c0*/  VIADD R0, R25, UR43 ;  /* 0x0000002b19007c36 */ /* 0x000fe20008000000 */
[----:B------:R-:W-:Y:S01]  /*72d0*/  ULDC.64 UR4, c[0x0][0x650] ;  /* 0x0001940000047ab9 */ /* 0x000fe20000000a00 */
[----:B------:R-:W-:Y:S01]  /*72e0*/  IMAD.U32 R7, RZ, RZ, UR43 ;  /* 0x0000002bff077e24 */ /* 0x000fe2000f8e00ff */
[----:B------:R-:W-:Y:S01]  /*72f0*/  UISETP.GE.U32.AND UP0, UPT, UR43, 0xe, UPT ;  /* 0x0000000e2b00788c */ /* 0x000fe2000bf06070 */
[----:B------:R-:W-:Y:S01]  /*7300*/  BSSY B0, `(.L_x_125) ;  /* 0x000006b000007945 */ /* 0x000fe20003800000 */
[----:B------:R-:W-:Y:S01]  /*7310*/  ISETP.GT.U32.AND P0, PT, R0, 0xd, PT ;  /* 0x0000000d0000780c */ /* 0x000fe20003f04070 */
[----:B------:R-:W-:Y:S01]  /*7320*/  IMAD.MOV.U32 R22, RZ, RZ, -0x1 ;  /* 0xffffffffff167424 */ /* 0x000fe200078e00ff */
[----:B------:R-:W-:Y:S01]  /*7330*/  SHF.R.U32.HI R4, RZ, 0x1, R0 ;  /* 0x00000001ff047819 */ /* 0x000fe20000011600 */
[----:B------:R-:W-:Y:S01]  /*7340*/  IMAD.MOV.U32 R19, RZ, RZ, -0x1 ;  /* 0xffffffffff137424 */ /* 0x000fe200078e00ff */
[----:B------:R-:W-:Y:S01]  /*7350*/  ISETP.LT.U32.AND P0, PT, R7, 0xe, P0 ;  /* 0x0000000e0700780c */ /* 0x000fe20000701070 */
[----:B------:R-:W-:Y:S01]  /*7360*/  IMAD.MOV.U32 R18, RZ, RZ, -0x1 ;  /* 0xffffffffff127424 */ /* 0x000fe200078e00ff */
[----:B------:R-:W-:Y:S01]  /*7370*/  PLOP3.LUT P1, PT, PT, PT, UP0, 0x80, 0x0 ;  /* 0x000000000000781c */ /* 0x000fe20003f2f008 */
[----:B------:R-:W0:Y:S01]  /*7380*/  @P2 S2R R6, SR_CgaCtaId ;  /* 0x0000000000062919 */ /* 0x000e220000008800 */
[----:B------:R-:W-:Y:S01]  /*7390*/  @P2 MOV R3, 0x400 ;  /* 0x0000040000032802 */ /* 0x000fe20000000f00 */
[----:B------:R-:W-:Y:S01]  /*73a0*/  IMAD.WIDE.U32 R4, R4, -0x6db6db6d, RZ ;  /* 0x9249249304047825 */ /* 0x000fe200078e00ff */
[----:B------:R-:W-:-:S04]  /*73b0*/  PRMT R26, RZ, 0x7610, R26 ;  /* 0x00007610ff1a7816 */ /* 0x000fc8000000001a */
[----:B------:R-:W-:-:S05]  /*73c0*/  SHF.R.U32.HI R5, RZ, 0x2, R5 ;  /* 0x00000002ff057819 */ /* 0x000fca0000011605 */
[--C-:B------:R-:W-:Y:S01]  /*73d0*/  IMAD R25, R5, -0xe, R0.reuse ;  /* 0xfffffff205197824 */ /* 0x100fe200078e0200 */
[----:B------:R-:W-:Y:S02]  /*73e0*/  PRMT R0, RZ, 0x7610, R0 ;  /* 0x00007610ff007816 */ /* 0x000fe40000000000 */
[----:B0-----:R-:W-:-:S04]  /*73f0*/  @P2 LEA R3, R6, R3, 0x18 ;  /* 0x0000000306032211 */ /* 0x001fc800078ec0ff */
[----:B------:R0:W-:Y:S01]  /*7400*/  @P2 SYNCS.ARRIVE.TRANS64.A1T0 RZ, [R3+URZ+0x118], RZ ;  /* 0x000118ff03ff29a7 */ /* 0x0001e2000810003f */
[----:B------:R-:W-:-:S04]  /*7410*/  IADD3 R16, P2, R16, UR38, RZ ;  /* 0x0000002610107c10 */ /* 0x000fc8000ff5e0ff */
[----:B------:R-:W-:Y:S02]  /*7420*/  IADD3.X R17, R17, UR44, RZ, P2, !PT ;  /* 0x0000002c11117c10 */ /* 0x000fe400097fe4ff */
[----:B0-----:R-:W-:Y:S02]  /*7430*/  SEL R3, RZ, 0x1, !P0 ;  /* 0x00000001ff037807 */ /* 0x001fe40004000000 */
[----:B------:R-:W-:Y:S02]  /*7440*/  ISETP.GE.U32.AND P0, PT, R16, UR4, PT ;  /* 0x0000000410007c0c */ /* 0x000fe4000bf06070 */
[----:B------:R-:W-:Y:S02]  /*7450*/  LOP3.LUT R24, R24, R3, RZ, 0x3c, !PT ;  /* 0x0000000318187212 */ /* 0x000fe400078e3cff */
[----:B------:R-:W-:Y:S02]  /*7460*/  ISETP.GE.U32.AND.EX P0, PT, R17, UR5, PT, P0 ;  /* 0x0000000511007c0c */ /* 0x000fe4000bf06100 */
[----:B------:R-:W-:-:S11]  /*7470*/  @P1 LOP3.LUT R24, R24, 0x1, R5, 0x78, !PT ;  /* 0x0000000118181812 */ /* 0x000fd600078e7805 */
[----:B------:R-:W-:Y:S05]  /*7480*/  @P0 BRA `(.L_x_126) ;  /* 0x0000000400480947 */ /* 0x000fea0003800000 */
[----:B------:R-:W-:Y:S01]  /*7490*/  ULDC.64 UR4, c[0x0][0x628] ;  /* 0x00018a0000047ab9 */ /* 0x000fe20000000a00 */
[----:B------:R-:W0:Y:S01]  /*74a0*/  S2R R3, SR_CTAID.X ;  /* 0x0000000000037919 */ /* 0x000e220000002500 */
[----:B------:R-:W-:Y:S01]  /*74b0*/  ISETP.NE.U32.AND P0, PT, RZ, UR4, PT ;  /* 0x00000004ff007c0c */ /* 0x000fe2000bf05070 */
[----:B------:R-:W-:Y:S01]  /*74c0*/  ULDC UR7, c[0x0][0x630] ;  /* 0x00018c0000077ab9 */ /* 0x000fe20000000800 */
[----:B------:R-:W-:Y:S01]  /*74d0*/  IMAD.MOV.U32 R4, RZ, RZ, R16 ;  /* 0x000000ffff047224 */ /* 0x000fe200078e0010 */
[----:B------:R-:W1:Y:S01]  /*74e0*/  S2R R0, SR_CTAID.Y ;  /* 0x0000000000007919 */ /* 0x000e620000002600 */
[----:B------:R-:W-:Y:S01]  /*74f0*/  ISETP.NE.AND.EX P0, PT, RZ, UR5, PT, P0 ;  /* 0x00000005ff007c0c */ /* 0x000fe2000bf05300 */
[----:B------:R-:W-:-:S12]  /*7500*/  IMAD.MOV.U32 R5, RZ, RZ, R17 ;  /* 0x000000ffff057224 */ /* 0x000fd800078e0011 */
[----:B------:R-:W-:Y:S05]  /*7510*/  @!P0 BRA `(.L_x_127) ;  /* 0x0000000000288947 */ /* 0x000fea0003800000 */
[----:B------:R-:W-:Y:S02]  /*7520*/  ULDC UR6, c[0x0][0x634] ;  /* 0x00018d0000067ab9 */ /* 0x000fe40000000800 */
[----:B------:R-:W-:-:S05]  /*7530*/  IADD3 R9, P0, R16, UR6, RZ ;  /* 0x0000000610097c10 */ /* 0x000fca000ff1e0ff */
[----:B------:R-:W-:-:S04]  /*7540*/  IMAD.X R11, RZ, RZ, R17, P0 ;  /* 0x000000ffff0b7224 */ /* 0x000fc800000e0611 */
[----:B------:R-:W-:-:S04]  /*7550*/  IMAD.WIDE.U32 R6, R11, UR4, RZ ;  /* 0x000000040b067c25 */ /* 0x000fc8000f8e00ff */
[----:B------:R-:W-:-:S04]  /*7560*/  IMAD.WIDE.U32 R6, P0, R9, UR5, R6 ;  /* 0x0000000509067c25 */ /* 0x000fc8000f800006 */
[----:B------:R-:W-:-:S04]  /*7570*/  IMAD.WIDE.U32 R8, R9, UR4, RZ ;  /* 0x0000000409087c25 */ /* 0x000fc8000f8e00ff */
[----:B------:R-:W-:Y:S01]  /*7580*/  IMAD.X R5, RZ, RZ, RZ, P0 ;  /* 0x000000ffff057224 */ /* 0x000fe200000e06ff */
[----:B------:R-:W-:Y:S01]  /*7590*/  IADD3 RZ, P0, R9, R6, RZ ;  /* 0x0000000609ff7210 */ /* 0x000fe20007f1e0ff */
[----:B------:R-:W-:-:S04]  /*75a0*/  IMAD.MOV.U32 R4, RZ, RZ, R7 ;  /* 0x000000ffff047224 */ /* 0x000fc800078e0007 */
[----:B------:R-:W-:-:S08]  /*75b0*/  IMAD.WIDE.U32.X R4, R11, UR5, R4, P0 ;  /* 0x000000050b047c25 */ /* 0x000fd000080e0404 */
.L_x_127:
[--C-:B------:R-:W-:Y:S01]  /*75c0*/  SHF.R.U64 R18, R4, UR7, R5.reuse ;  /* 0x0000000704127c19 */ /* 0x100fe20008001205 */
[----:B------:R-:W-:Y:S01]  /*75d0*/  ULDC.64 UR4, c[0x0][0x620] ;  /* 0x0001880000047ab9 */ /* 0x000fe20000000a00 */
[----:B------:R-:W-:Y:S01]  /*75e0*/  SHF.R.U32.HI R4, RZ, UR7, R5 ;  /* 0x00000007ff047c19 */ /* 0x000fe20008011605 */
[----:B------:R-:W-:Y:S01]  /*75f0*/  ULDC.64 UR8, c[0x0][0x640] ;  /* 0x0001900000087ab9 */ /* 0x000fe20000000a00 */
[----:B------:R-:W-:Y:S01]  /*7600*/  IADD3 R7, P0, RZ, -R18, RZ ;  /* 0x80000012ff077210 */ /* 0x000fe20007f1e0ff */
[----:B------:R-:W2:Y:S01]  /*7610*/  LDC R13, c[0x0][0x148] ;  /* 0x00005200ff0d7b82 */ /* 0x000ea20000000800 */
[----:B0-----:R-:W-:Y:S01]  /*7620*/  I2FP.F32.U32 R8, R3 ;  /* 0x0000000300087245 */ /* 0x001fe20000201000 */
[----:B------:R-:W-:Y:S02]  /*7630*/  ULDC UR6, c[0x0][0x608] ;  /* 0x0001820000067ab9 */ /* 0x000fe40000000800 */
[----:B------:R-:W-:Y:S01]  /*7640*/  IMAD.X R4, RZ, RZ, ~R4, P0 ;  /* 0x000000ffff047224 */ /* 0x000fe200000e0e04 */
[----:B------:R-:W-:-:S03]  /*7650*/  ISETP.NE.U32.AND P0, PT, RZ, UR8, PT ;  /* 0x00000008ff007c0c */ /* 0x000fc6000bf05070 */
[----:B------:R-:W-:Y:S01]  /*7660*/  IMAD R6, R4, UR4, RZ ;  /* 0x0000000404067c24 */ /* 0x000fe2000f8e02ff */
[----:B------:R-:W-:Y:S01]  /*7670*/  ISETP.NE.AND.EX P0, PT, RZ, UR9, PT, P0 ;  /* 0x00000009ff007c0c */ /* 0x000fe2000bf05300 */
[----:B------:R-:W-:Y:S01]  /*7680*/  IMAD.WIDE.U32 R4, R7, UR4, R16 ;  /* 0x0000000407047c25 */ /* 0x000fe2000f8e0010 */
[----:B------:R-:W-:-:S03]  /*7690*/  ULDC UR4, c[0x0][0x150] ;  /* 0x0000540000047ab9 */ /* 0x000fc60000000800 */
[----:B------:R-:W-:Y:S01]  /*76a0*/  FMUL R8, R8, UR4 ;  /* 0x0000000408087c20 */ /* 0x000fe20008400000 */
[----:B------:R-:W-:Y:S01]  /*76b0*/  IMAD R7, R7, UR5, R6 ;  /* 0x0000000507077c24 */ /* 0x000fe2000f8e0206 */
[----:B------:R-:W-:Y:S01]  /*76c0*/  ULDC UR4, c[0x0][0x618] ;  /* 0x0001860000047ab9 */ /* 0x000fe20000000800 */
[----:B------:R-:W0:Y:S01]  /*76d0*/  LDC R6, c[0x0][0x144] ;  /* 0x00005100ff067b82 */ /* 0x000e220000000800 */
[----:B------:R-:W-:Y:S01]  /*76e0*/  ULDC UR5, c[0x0][0x154] ;  /* 0x0000550000057ab9 */ /* 0x000fe20000000800 */
[----:B------:R-:W-:Y:S01]  /*76f0*/  IMAD.IADD R5, R5, 0x1, R7 ;  /* 0x0000000105057824 */ /* 0x000fe200078e0207 */
[----:B------:R-:W3:Y:S04]  /*7700*/  F2I.U32.TRUNC.NTZ R8, R8 ;  /* 0x0000000800087305 */ /* 0x000ee8000020f000 */
[----:B------:R-:W-:-:S02]  /*7710*/  SHF.R.U64 R10, R4, UR4, R5 ;  /* 0x00000004040a7c19 */ /* 0x000fc40008001205 */
[----:B-1----:R-:W-:Y:S02]  /*7720*/  I2FP.F32.U32 R4, R0 ;  /* 0x0000000000047245 */ /* 0x002fe40000201000 */
[----:B------:R-:W-:Y:S01]  /*7730*/  SHF.R.U32.HI R5, RZ, UR4, R5 ;  /* 0x00000004ff057c19 */ /* 0x000fe20008011605 */
[----:B------:R-:W-:Y:S02]  /*7740*/  ULDC UR4, c[0x0][0x658] ;  /* 0x0001960000047ab9 */ /* 0x000fe40000000800 */
[----:B------:R-:W-:Y:S01]  /*7750*/  FMUL R7, R4, UR5 ;  /* 0x0000000504077c20 */ /* 0x000fe20008400000 */
[--C-:B------:R-:W-:Y:S02]  /*7760*/  SHF.R.U64 R12, R10, UR6, R5.reuse ;  /* 0x000000060a0c7c19 */ /* 0x100fe40008001205 */
[----:B------:R-:W-:Y:S01]  /*7770*/  SHF.R.U32.HI R5, RZ, UR6, R5 ;  /* 0x00000006ff057c19 */ /* 0x000fe20008011605 */
[----:B------:R1:W4:Y:S01]  /*7780*/  F2I.U32.TRUNC.NTZ R14, R7 ;  /* 0x00000007000e7305 */ /* 0x000322000020f000 */
[----:B---3--:R-:W-:-:S02]  /*7790*/  IMAD.MOV R8, RZ, RZ, -R8 ;  /* 0x000000ffff087224 */ /* 0x008fc400078e0a08 */
[--C-:B------:R-:W-:Y:S02]  /*77a0*/  SHF.R.U64 R11, R12, UR4, R5.reuse ;  /* 0x000000040c0b7c19 */ /* 0x100fe40008001205 */
[----:B------:R-:W-:Y:S01]  /*77b0*/  SHF.R.U32.HI R5, RZ, UR4, R5 ;  /* 0x00000004ff057c19 */ /* 0x000fe20008011605 */
[----:B0-----:R-:W-:Y:S02]  /*77c0*/  IMAD R3, R6, R8, R3 ;  /* 0x0000000806037224 */ /* 0x001fe400078e0203 */
[----:B------:R-:W-:Y:S01]  /*77d0*/  IMAD.MOV.U32 R4, RZ, RZ, R11 ;  /* 0x000000ffff047224 */ /* 0x000fe200078e000b */
[----:B-12-4-:R-:W-:Y:S06]  /*77e0*/  @!P0 BRA `(.L_x_128) ;  /* 0x0000000000288947 */ /* 0x016fec0003800000 */
        /* <DEDUP_REMOVED lines=10> */
.L_x_128:
[----:B------:R-:W-:Y:S01]  /*7890*/  ISETP.NE.AND P0, PT, R2, 0x1, PT ;  /* 0x000000010200780c */ /* 0x000fe20003f05270 */
[----:B------:R-:W-:Y:S01]  /*78a0*/  ULDC UR4, c[0x0][0x648] ;  /* 0x0001920000047ab9 */ /* 0x000fe20000000800 */
[----:B------:R-:W-:Y:S01]  /*78b0*/  IMAD.MOV R14, RZ, RZ, -R14 ;  /* 0x000000ffff0e7224 */ /* 0x000fe200078e0a0e */
[----:B------:R-:W-:Y:S01]  /*78c0*/  SHF.R.U64 R5, R4, UR4, R5 ;  /* 0x0000000404057c19 */ /* 0x000fe20008001205 */
[----:B------:R-:W-:Y:S01]  /*78d0*/  ULDC UR4, c[0x0][0x638] ;  /* 0x00018e0000047ab9 */ /* 0x000fe20000000800 */
[----:B------:R-:W-:Y:S01]  /*78e0*/  LOP3.LUT R12, R12, UR45, RZ, 0xc0, !PT ;  /* 0x0000002d0c0c7c12 */ /* 0x000fe2000f8ec0ff */
[----:B------:R-:W-:Y:S01]  /*78f0*/  ULDC UR5, c[0x0][0x610] ;  /* 0x0001840000057ab9 */ /* 0x000fe20000000800 */
[----:B------:R-:W-:-:S03]  /*7900*/  LOP3.LUT R22, R10, UR40, RZ, 0xc0, !PT ;  /* 0x000000280a167c12 */ /* 0x000fc6000f8ec0ff */
[----:B------:R-:W-:-:S03]  /*7910*/  IMAD R12, R5, UR41, R12 ;  /* 0x00000029050c7c24 */ /* 0x000fc6000f8e020c */
[----:B------:R-:W-:Y:S02]  /*7920*/  @P0 IMAD R3, R13, R14, R0 ;  /* 0x0000000e0d030224 */ /* 0x000fe400078e0200 */
[----:B------:R-:W-:Y:S02]  /*7930*/  IMAD.MOV R0, RZ, RZ, -R5 ;  /* 0x000000ffff007224 */ /* 0x000fe400078e0a05 */
[----:B------:R-:W-:Y:S02]  /*7940*/  IMAD R3, R12, UR5, R3 ;  /* 0x000000050c037c24 */ /* 0x000fe4000f8e0203 */
[----:B------:R-:W-:Y:S01]  /*7950*/  IMAD R11, R0, UR4, R11 ;  /* 0x00000004000b7c24 */ /* 0x000fe2000f8e020b */
[----:B------:R-:W-:Y:S01]  /*7960*/  ULDC UR4, c[0x0][0x600] ;  /* 0x0001800000047ab9 */ /* 0x000fe20000000800 */
[----:B------:R-:W-:Y:S02]  /*7970*/  IMAD.MOV.U32 R0, RZ, RZ, 0x1 ;  /* 0x00000001ff007424 */ /* 0x000fe400078e00ff */
[----:B------:R-:W-:-:S05]  /*7980*/  IMAD R22, R11, UR4, R22 ;  /* 0x000000040b167c24 */ /* 0x000fca000f8e0216 */
[----:B------:R-:W-:Y:S02]  /*7990*/  SEL R19, R22, R3, !P0 ;  /* 0x0000000316137207 */ /* 0x000fe40004000000 */
[----:B------:R-:W-:-:S07]  /*79a0*/  SEL R22, R3, R22, !P0 ;  /* 0x0000001603167207 */ /* 0x000fce0004000000 */
.L_x_126:
[----:B------:R-:W-:Y:S05]  /*79b0*/  BSYNC B0 ;  /* 0x0000000000007941 */ /* 0x000fea0003800000 */
.L_x_125:
[----:B------:R-:W-:-:S13]  /*79c0*/  LOP3.LUT P0, RZ, R0, 0xff, RZ, 0xc0, !PT ;  /* 0x000000ff00ff7812 */ /* 0x000fda000780c0ff */
[----:B------:R-:W-:Y:S05]  /*79d0*/  @P0 BRA `(.L_x_129) ;  /* 0xfffffff000a00947 */ /* 0x000fea000383ffff */
[----:B------:R-:W-:Y:S05]  /*79e0*/  BSYNC B7 ;  /* 0x0000000000077941 */ /* 0x000fea0003800000 */
.L_x_115:
[----:B------:R-:W-:-:S03]  /*79f0*/  UMOV UR4, 0xffffffff ;  /* 0xffffffff00047882 */ /* 0x000fc60000000000 */
[----:B------:R-:W-:Y:S05]  /*7a00*/  BRA.DIV UR4, `(.L_x_130) ;  /* 0x0000000a04e07947 */ /* 0x000fea000b800000 */
[----:B------:R-:W-:-:S13]  /*7a10*/  ELECT P6, URZ, PT ;  /* 0x00000000003f782f */ /* 0x000fda00038c0000 */
.L_x_158:
[----:B------:R-:W-:Y:S04]  /*7a20*/  BSSY B0, `(.L_x_131) ;  /* 0x0000086000007945 */ /* 0x000fe80003800000 */
[----:B------:R-:W-:Y:S05]  /*7a30*/  @!P6 BRA `(.L_x_132) ;  /* 0x000000080010e947 */ /* 0x000fea0003800000 */
[----:B------:R-:W-:-:S04]  /*7a40*/  ULOP3.LUT UR4, UR42, 0x2, URZ, 0xfc, !UPT ;  /* 0x000000022a047892 */ /* 0x000fc8000f8efc3f */
[----:B------:R-:W-:-:S06]  /*7a50*/  UISETP.NE.AND UP0, UPT, UR4, 0x3, UPT ;  /* 0x000000030400788c */ /* 0x000fcc000bf05270 */
[----:B------:R-:W-:-:S13]  /*7a60*/  PLOP3.LUT P0, PT, PT, PT, UP0, 0x80, 0x0 ;  /* 0x000000000000781c */ /* 0x000fda0003f0f008 */
[----:B------:R-:W-:Y:S05]  /*7a70*/  @!P0 BRA `(.L_x_133) ;  /* 0x0000000000048947 */ /* 0x000fea0003800000 */
[----:B------:R-:W-:Y:S01]  /*7a80*/  BPT.TRAP 0x1 ;  /* 0x000000040000795c */ /* 0x000fe20000300000 */
.L_x_133:
[----:B------:R-:W0:Y:S01]  /*7a90*/  S2R R3, SR_CgaCtaId ;  /* 0x0000000000037919 */ /* 0x000e220000008800 */
[----:B------:R-:W-:Y:S02]  /*7aa0*/  MOV R0, 0x400 ;  /* 0x0000040000007802 */ /* 0x000fe40000000f00 */
[----:B------:R-:W-:Y:S02]  /*7ab0*/  SHF.L.U32 R2, R24, 0x1f, RZ ;  /* 0x0000001f18027819 */ /* 0x000fe400000006ff */
[----:B0-----:R-:W-:-:S05]  /*7ac0*/  LEA R0, R3, R0, 0x18 ;  /* 0x0000000003007211 */ /* 0x001fca00078ec0ff */
[----:B------:R-:W-:-:S04]  /*7ad0*/  VIADD R0, R0, 0x70 ;  /* 0x0000007000007836 */ /* 0x000fc80000000000 */
[C---:B------:R-:W-:Y:S02]  /*7ae0*/  IMAD R5, R25.reuse, 0x8, R0 ;  /* 0x0000000819057824 */ /* 0x040fe400078e0200 */
[----:B------:R-:W-:Y:S02]  /*7af0*/  VIADD R25, R25, 0x1 ;  /* 0x0000000119197836 */ /* 0x000fe40000000000 */
[----:B------:R-:W0:Y:S03]  /*7b00*/  SYNCS.PHASECHK.TRANS64.TRYWAIT P0, [R5+URZ], R2 ;  /* 0x00000002050075a7 */ /* 0x000e26000800017f */
[----:B------:R-:W-:-:S04]  /*7b10*/  ISETP.NE.AND P1, PT, R25, 0xe, PT ;  /* 0x0000000e1900780c */ /* 0x000fc80003f25270 */
[----:B------:R-:W-:Y:S02]  /*7b20*/  SEL R3, RZ, 0x1, P1 ;  /* 0x00000001ff037807 */ /* 0x000fe40000800000 */
[----:B------:R-:W-:Y:S02]  /*7b30*/  SEL R25, R25, RZ, P1 ;  /* 0x000000ff19197207 */ /* 0x000fe40000800000 */
[----:B------:R-:W-:-:S03]  /*7b40*/  LOP3.LUT R24, R24, R3, RZ, 0x3c, !PT ;  /* 0x0000000318187212 */ /* 0x000fc600078e3cff */
[----:B------:R-:W-:Y:S01]  /*7b50*/  IMAD R7, R25, 0x8, R0 ;  /* 0x0000000819077824 */ /* 0x000fe200078e0200 */
[----:B------:R-:W-:Y:S01]  /*7b60*/  SHF.L.U32 R4, R24, 0x1f, RZ ;  /* 0x0000001f18047819 */ /* 0x000fe200000006ff */
[----:B0-----:R-:W-:Y:S06]  /*7b70*/  @!P0 BRA `(.L_x_134) ;  /* 0x0000000800a48947 */ /* 0x001fec0003800000 */
.L_x_159:
[----:B------:R-:W1:Y:S01]  /*7b80*/  SYNCS.PHASECHK.TRANS64.TRYWAIT P0, [R7+URZ], R4 ;  /* 0x00000004070075a7 */ /* 0x000e62000800017f */
[----:B0-----:R-:W-:-:S05]  /*7b90*/  VIADD R2, R25, 0x1 ;  /* 0x0000000119027836 */ /* 0x001fca0000000000 */
[----:B------:R-:W-:-:S04]  /*7ba0*/  ISETP.NE.AND P1, PT, R2, 0xe, PT ;  /* 0x0000000e0200780c */ /* 0x000fc80003f25270 */
[----:B------:R-:W-:Y:S02]  /*7bb0*/  SEL R3, RZ, 0x1, P1 ;  /* 0x00000001ff037807 */ /* 0x000fe40000800000 */
[----:B------:R-:W-:Y:S02]  /*7bc0*/  SEL R9, R2, RZ, P1 ;  /* 0x000000ff02097207 */ /* 0x000fe40000800000 */
[----:B------:R-:W-:-:S03]  /*7bd0*/  LOP3.LUT R24, R24, R3, RZ, 0x3c, !PT ;  /* 0x0000000318187212 */ /* 0x000fc600078e3cff */
[----:B------:R-:W-:Y:S01]  /*7be0*/  IMAD R6, R9, 0x8, R0 ;  /* 0x0000000809067824 */ /* 0x000fe200078e0200 */
[----:B------:R-:W-:Y:S01]  /*7bf0*/  SHF.L.U32 R5, R24, 0x1f, RZ ;  /* 0x0000001f18057819 */ /* 0x000fe200000006ff */
[----:B-1----:R-:W-:Y:S06]  /*7c00*/  @!P0 BRA `(.L_x_135) ;  /* 0x0000000800948947 */ /* 0x002fec0003800000 */
.L_x_160:
[----:B------:R-:W1:Y:S01]  /*7c10*/  SYNCS.PHASECHK.TRANS64.TRYWAIT P0, [R6+URZ], R5 ;  /* 0x00000005060075a7 */ /* 0x000e62000800017f */
[----:B------:R-:W-:-:S05]  /*7c20*/  VIADD R2, R9, 0x1 ;  /* 0x0000000109027836 */ /* 0x000fca0000000000 */
[----:B------:R-:W-:-:S04]  /*7c30*/  ISETP.NE.AND P1, PT, R2, 0xe, PT ;  /* 0x0000000e0200780c */ /* 0x000fc80003f25270 */
[----:B------:R-:W-:Y:S02]  /*7c40*/  SEL R3, RZ, 0x1, P1 ;  /* 0x00000001ff037807 */ /* 0x000fe40000800000 */
[----:B0-----:R-:W-:Y:S02]  /*7c50*/  SEL R7, R2, RZ, P1 ;  /* 0x000000ff02077207 */ /* 0x001fe40000800000 */
[----:B------:R-:W-:-:S03]  /*7c60*/  LOP3.LUT R24, R24, R3, RZ, 0x3c, !PT ;  /* 0x0000000318187212 */ /* 0x000fc600078e3cff */
[----:B------:R-:W-:Y:S01]  /*7c70*/  IMAD R9, R7, 0x8, R0 ;  /* 0x0000000807097824 */ /* 0x000fe200078e0200 */
[----:B------:R-:W-:Y:S01]  /*7c80*/  SHF.L.U32 R4, R24, 0x1f, RZ ;  /* 0x0000001f18047819 */ /* 0x000fe200000006ff */
[----:B-1----:R-:W-:Y:S06]  /*7c90*/  @!P0 BRA `(.L_x_136) ;  /* 0x0000000800848947 */ /* 0x002fec0003800000 */
.L_x_161:
[----:B------:R-:W1:Y:S01]  /*7ca0*/  SYNCS.PHASECHK.TRANS64.TRYWAIT P0, [R9+URZ], R4 ;  /* 0x00000004090075a7 */ /* 0x000e62000800017f */
[----:B------:R-:W-:-:S05]  /*7cb0*/  VIADD R2, R7, 0x1 ;  /* 0x0000000107027836 */ /* 0x000fca0000000000 */
[----:B------:R-:W-:-:S04]  /*7cc0*/  ISETP.NE.AND P1, PT, R2, 0xe, PT ;  /* 0x0000000e0200780c */ /* 0x000fc80003f25270 */
[----:B------:R-:W-:Y:S02]  /*7cd0*/  SEL R3, RZ, 0x1, P1 ;  /* 0x00000001ff037807 */ /* 0x000fe40000800000 */
[----:B------:R-:W-:Y:S02]  /*7ce0*/  SEL R7, R2, RZ, P1 ;  /* 0x000000ff02077207 */ /* 0x000fe40000800000 */
[----:B------:R-:W-:-:S03]  /*7cf0*/  LOP3.LUT R24, R24, R3, RZ, 0x3c, !PT ;  /* 0x0000000318187212 */ /* 0x000fc600078e3cff */
[----:B0-----:R-:W-:Y:S01]  /*7d00*/  IMAD R6, R7, 0x8, R0 ;  /* 0x0000000807067824 */ /* 0x001fe200078e0200 */
[----:B------:R-:W-:Y:S01]  /*7d10*/  SHF.L.U32 R5, R24, 0x1f, RZ ;  /* 0x0000001f18057819 */ /* 0x000fe200000006ff */
[----:B-1----:R-:W-:Y:S06]  /*7d20*/  @!P0 BRA `(.L_x_137) ;  /* 0x0000000800748947 */ /* 0x002fec0003800000 */
.L_x_162:
        /* <DEDUP_REMOVED lines=9> */
.L_x_163:
        /* <DEDUP_REMOVED lines=9> */
.L_x_164:
        /* <DEDUP_REMOVED lines=9> */
.L_x_165:
        /* <DEDUP_REMOVED lines=9> */
.L_x_166:
        /* <DEDUP_REMOVED lines=9> */
.L_x_167:
        /* <DEDUP_REMOVED lines=9> */
.L_x_168:
        /* <DEDUP_REMOVED lines=9> */
.L_x_169:
        /* <DEDUP_REMOVED lines=9> */
.L_x_170:
[----:B------:R-:W1:Y:S01]  /*81b0*/  SYNCS.PHASECHK.TRANS64.TRYWAIT P0, [R6+URZ], R5 ;  /* 0x00000005060075a7 */ /* 0x000e62000800017f */
[----:B------:R-:W-:-:S05]  /*81c0*/  VIADD R2, R7, 0x1 ;  /* 0x0000000107027836 */ /* 0x000fca0000000000 */
[----:B------:R-:W-:-:S04]  /*81d0*/  ISETP.NE.AND P1, PT, R2, 0xe, PT ;  /* 0x0000000e0200780c */ /* 0x000fc80003f25270 */
[----:B0-----:R-:W-:Y:S02]  /*81e0*/  SEL R4, RZ, 0x1, P1 ;  /* 0x00000001ff047807 */ /* 0x001fe40000800000 */
[----:B------:R-:W-:Y:S02]  /*81f0*/  SEL R3, R2, RZ, P1 ;  /* 0x000000ff02037207 */ /* 0x000fe40000800000 */
[----:B------:R-:W-:Y:S01]  /*8200*/  LOP3.LUT R4, R11, R4, RZ, 0x3c, !PT ;  /* 0x000000040b047212 */ /* 0x000fe200078e3cff */
[----:B-1----:R-:W-:Y:S06]  /*8210*/  @!P0 BRA `(.L_x_146) ;  /* 0x0000000400ec8947 */ /* 0x002fec0003800000 */
.L_x_171:
[----:B------:R-:W-:Y:S01]  /*8220*/  IMAD R3, R3, 0x8, R0 ;  /* 0x0000000803037824 */ /* 0x000fe200078e0200 */
[----:B------:R-:W-:-:S07]  /*8230*/  SHF.L.U32 R0, R4, 0x1f, RZ ;  /* 0x0000001f04007819 */ /* 0x000fce00000006ff */
.L_x_147:
[----:B-1----:R1:W2:Y:S02]  /*8240*/  SYNCS.PHASECHK.TRANS64.TRYWAIT P0, [R3+URZ], R0 ;  /* 0x00000000030075a7 */ /* 0x0022a4000800017f */
[----:B--2---:R-:W-:Y:S05]  /*8250*/  @!P0 NANOSLEEP.SYNCS 0x989680 ;  /* 0x009896800000895d */ /* 0x004fea0003900000 */
[----:B------:R-:W2:Y:S02]  /*8260*/  @!P0 SYNCS.PHASECHK.TRANS64 P0, [R3+URZ], R0 ;  /* 0x00000000030085a7 */ /* 0x000ea4000800007f */
[----:B--2---:R-:W-:Y:S05]  /*8270*/  @!P0 BRA `(.L_x_147) ;  /* 0xfffffffc00f08947 */ /* 0x004fea000383ffff */
.L_x_132:
[----:B------:R-:W-:Y:S05]  /*8280*/  BSYNC B0 ;  /* 0x0000000000007941 */ /* 0x000fea0003800000 */
.L_x_131:
[----:B------:R-:W-:Y:S05]  /*8290*/  EXIT ;  /* 0x000000000000794d */ /* 0x000fea0003800000 */
.L_x_16:
[----:B0-----:R-:W-:-:S04]  /*82a0*/  IMAD.U32 R0, RZ, RZ, UR50 ;  /* 0x00000032ff007e24 */ /* 0x001fc8000f8e00ff */
[----:B------:R0:W1:Y:S03]  /*82b0*/  SYNCS.PHASECHK.TRANS64.TRYWAIT P0, [R0+URZ], R3 ;  /* 0x00000003000075a7 */ /* 0x000066000800017f */
[----:B-1----:R-:W-:Y:S05]  /*82c0*/  @!P0 NANOSLEEP.SYNCS 0x989680 ;  /* 0x009896800000895d */ /* 0x002fea0003900000 */
[----:B------:R-:W1:Y:S02]  /*82d0*/  @!P0 SYNCS.PHASECHK.TRANS64 P0, [R0+URZ], R3 ;  /* 0x00000003000085a7 */ /* 0x000e64000800007f */
[----:B-1----:R-:W-:Y:S05]  /*82e0*/  @!P0 BRA `(.L_x_16) ;  /* 0xfffffffc00ec8947 */ /* 0x002fea000383ffff */
[----:B------:R-:W-:Y:S05]  /*82f0*/  BRA `(.L_x_148) ;  /* 0xffffff9000e87947 */ /* 0x000fea000383ffff */
.L_x_20:
[----:B------:R-:W-:Y:S01]  /*8300*/  CS2R R12, SRZ ;  /* 0x00000000000c7805 */ /* 0x000fe2000001ff00 */
[----:B------:R-:W-:Y:S02]  /*8310*/  IMAD.MOV.U32 R11, RZ, RZ, 0x1f ;  /* 0x0000001fff0b7424 */ /* 0x000fe400078e00ff */
[----:B------:R-:W-:-:S07]  /*8320*/  IMAD.MOV.U32 R15, RZ, RZ, -0x1 ;  /* 0xffffffffff0f7424 */ /* 0x000fce00078e00ff */
[----:B-----5:R-:W-:Y:S05]  /*8330*/  WARPSYNC.COLLECTIVE R15, `(.L_x_149) ;  /* 0x000000000f087348 */ /* 0x020fea0003c00000 */
[----:B------:R0:W1:Y:S02]  /*8340*/  SHFL.IDX P6, R14, R13, R12, R11 ;  /* 0x0000000c0d0e7389 */ /* 0x00006400000c000b */
[----:B01---5:R-:W-:Y:S01]  /*8350*/  ENDCOLLECTIVE ;  /* 0x000000000000791b */ /* 0x023fe20003800000 */
.L_x_149:
[----:B------:R-:W-:Y:S05]  /*8360*/  BRA `(.L_x_150) ;  /* 0xffffff9400bc7947 */ /* 0x000fea000383ffff */
.L_x_24:
[----:B-1----:R1:W2:Y:S02]  /*8370*/  SYNCS.PHASECHK.TRANS64.TRYWAIT P1, [R3+URZ], R0 ;  /* 0x00000000030075a7 */ /* 0x0022a4000802017f */
[----:B--2---:R-:W-:Y:S05]  /*8380*/  @!P1 NANOSLEEP.SYNCS 0x989680 ;  /* 0x009896800000995d */ /* 0x004fea0003900000 */
[----:B------:R-:W2:Y:S02]  /*8390*/  @!P1 SYNCS.PHASECHK.TRANS64 P1, [R3+URZ], R0 ;  /* 0x00000000030095a7 */ /* 0x000ea4000802007f */
[----:B--2---:R-:W-:Y:S05]  /*83a0*/  @!P1 BRA `(.L_x_24) ;  /* 0xfffffffc00f09947 */ /* 0x004fea000383ffff */
[----:B------:R-:W-:Y:S05]  /*83b0*/  BRA `(.L_x_23) ;  /* 0xffffff9400d87947 */ /* 0x000fea000383ffff */
.L_x_29:
[----:B0-----:R0:W1:Y:S02]  /*83c0*/  SYNCS.PHASECHK.TRANS64.TRYWAIT P1, [R3+URZ], R82 ;  /* 0x00000052030075a7 */ /* 0x001064000802017f */
[----:B-1----:R-:W-:Y:S05]  /*83d0*/  @!P1 NANOSLEEP.SYNCS 0x989680 ;  /* 0x009896800000995d */ /* 0x002fea0003900000 */
[----:B------:R-:W1:Y:S02]  /*83e0*/  @!P1 SYNCS.PHASECHK.TRANS64 P1, [R3+URZ], R82 ;  /* 0x00000052030095a7 */ /* 0x000e64000802007f */
[----:B-1----:R-:W-:Y:S05]  /*83f0*/  @!P1 BRA `(.L_x_29) ;  /* 0xfffffffc00f09947 */ /* 0x002fea000383ffff */
[----:B------:R-:W-:Y:S05]  /*8400*/  BRA `(.L_x_28) ;  /* 0xffffffa0005c7947 */ /* 0x000fea000383ffff */
.L_x_37:
[----:B0-----:R0:W1:Y:S02]  /*8410*/  SYNCS.PHASECHK.TRANS64.TRYWAIT P1, [R15+URZ], R78 ;  /* 0x0000004e0f0075a7 */ /* 0x001064000802017f */
[----:B-1----:R-:W-:Y:S05]  /*8420*/  @!P1 NANOSLEEP.SYNCS 0x989680 ;  /* 0x009896800000995d */ /* 0x002fea0003900000 */
[----:B------:R-:W1:Y:S02]  /*8430*/  @!P1 SYNCS.PHASECHK.TRANS64 P1, [R15+URZ], R78 ;  /* 0x0000004e0f0095a7 */ /* 0x000e64000802007f */
[----:B-1----:R-:W-:Y:S05]  /*8440*/  @!P1 BRA `(.L_x_37) ;  /* 0xfffffffc00f09947 */ /* 0x002fea000383ffff */
[----:B------:R-:W-:Y:S05]  /*8450*/  BRA `(.L_x_36) ;  /* 0xffffffa800f47947 */ /* 0x000fea000383ffff */
.L_x_43:
[----:B-1----:R-:W-:-:S04]  /*8460*/  IMAD.U32 R0, RZ, RZ, UR50 ;  /* 0x00000032ff007e24 */ /* 0x002fc8000f8e00ff */
[----:B------:R1:W2:Y:S03]  /*8470*/  SYNCS.PHASECHK.TRANS64.TRYWAIT P0, [R0+URZ+0x10], R3 ;  /* 0x00001003000075a7 */ /* 0x0002a6000800017f */
[----:B--2---:R-:W-:Y:S05]  /*8480*/  @!P0 NANOSLEEP.SYNCS 0x989680 ;  /* 0x009896800000895d */ /* 0x004fea0003900000 */
[----:B------:R-:W2:Y:S02]  /*8490*/  @!P0 SYNCS.PHASECHK.TRANS64 P0, [R0+URZ+0x10], R3 ;  /* 0x00001003000085a7 */ /* 0x000ea4000800007f */
[----:B--2---:R-:W-:Y:S05]  /*84a0*/  @!P0 BRA `(.L_x_43) ;  /* 0xfffffffc00ec8947 */ /* 0x004fea000383ffff */
[----:B------:R-:W-:Y:S05]  /*84b0*/  BRA `(.L_x_151) ;  /* 0xffffffb400f07947 */ /* 0x000fea000383ffff */
.L_x_116:
[----:B------:R-:W-:Y:S01]  /*84c0*/  BSSY B0, `(.L_x_152) ;  /* 0x0000006000007945 */ /* 0x000fe20003800000 */
[----:B------:R-:W-:-:S07]  /*84d0*/  IMAD.MOV.U32 R15, RZ, RZ, -0x1 ;  /* 0xffffffffff0f7424 */ /* 0x000fce00078e00ff */
[----:B-----5:R-:W-:Y:S05]  /*84e0*/  WARPSYNC.COLLECTIVE R15, `(.L_x_153) ;  /* 0x000000000f0c7348 */ /* 0x020fea0003c00000 */
[----:B------:R-:W-:Y:S02]  /*84f0*/  ELECT P6, UR62, PT ;  /* 0x00000000003e782f */ /* 0x000fe400038c0000 */
[----:B------:R-:W-:Y:S01]  /*8500*/  MOV R14, UR62 ;  /* 0x0000003e000e7c02 */ /* 0x000fe20008000f00 */
[----:B-----5:R-:W-:Y:S10]  /*8510*/  ENDCOLLECTIVE ;  /* 0x000000000000791b */ /* 0x020ff40003800000 */
.L_x_153:
[----:B------:R-:W-:Y:S05]  /*8520*/  BSYNC B0 ;  /* 0x0000000000007941 */ /* 0x000fea0003800000 */
.L_x_152:
[----:B------:R-:W-:Y:S05]  /*8530*/  BRA `(.L_x_154) ;  /* 0xffffffe400d47947 */ /* 0x000fea000383ffff */
.L_x_121:
[----:B0-----:R0:W2:Y:S02]  /*8540*/  SYNCS.PHASECHK.TRANS64.TRYWAIT P0, [R6+URZ+0x70], R3 ;  /* 0x00007003060075a7 */ /* 0x0010a4000800017f */
[----:B--2---:R-:W-:Y:S05]  /*8550*/  @!P0 NANOSLEEP.SYNCS 0x989680 ;  /* 0x009896800000895d */ /* 0x004fea0003900000 */
[----:B------:R-:W2:Y:S02]  /*8560*/  @!P0 SYNCS.PHASECHK.TRANS64 P0, [R6+URZ+0x70], R3 ;  /* 0x00007003060085a7 */ /* 0x000ea4000800007f */
[----:B--2---:R-:W-:Y:S05]  /*8570*/  @!P0 BRA `(.L_x_121) ;  /* 0xfffffffc00f08947 */ /* 0x004fea000383ffff */
[----:B------:R-:W-:Y:S05]  /*8580*/  BRA `(.L_x_155) ;  /* 0xffffffe800a87947 */ /* 0x000fea000383ffff */
.L_x_130:
[----:B------:R-:W-:Y:S01]  /*8590*/  BSSY B0, `(.L_x_156) ;  /* 0x0000006000007945 */ /* 0x000fe20003800000 */
[----:B------:R-:W-:-:S07]  /*85a0*/  IMAD.MOV.U32 R15, RZ, RZ, -0x1 ;  /* 0xffffffffff0f7424 */ /* 0x000fce00078e00ff */
[----:B-----5:R-:W-:Y:S05]  /*85b0*/  WARPSYNC.COLLECTIVE R15, `(.L_x_157) ;  /* 0x000000000f0c7348 */ /* 0x020fea0003c00000 */
[----:B------:R-:W-:Y:S02]  /*85c0*/  ELECT P6, UR62, PT ;  /* 0x00000000003e782f */ /* 0x000fe400038c0000 */
[----:B------:R-:W-:Y:S01]  /*85d0*/  MOV R14, UR62 ;  /* 0x0000003e000e7c02 */ /* 0x000fe20008000f00 */
[----:B-----5:R-:W-:Y:S10]  /*85e0*/  ENDCOLLECTIVE ;  /* 0x000000000000791b */ /* 0x020ff40003800000 */
.L_x_157:
[----:B------:R-:W-:Y:S05]  /*85f0*/  BSYNC B0 ;  /* 0x0000000000007941 */ /* 0x000fea0003800000 */
.L_x_156:
[----:B------:R-:W-:Y:S05]  /*8600*/  BRA `(.L_x_158) ;  /* 0xfffffff400047947 */ /* 0x000fea000383ffff */
.L_x_134:
[----:B0-----:R0:W1:Y:S02]  /*8610*/  SYNCS.PHASECHK.TRANS64.TRYWAIT P0, [R5+URZ], R2 ;  /* 0x00000002050075a7 */ /* 0x001064000800017f */
[----:B-1----:R-:W-:Y:S05]  /*8620*/  @!P0 NANOSLEEP.SYNCS 0x989680 ;  /* 0x009896800000895d */ /* 0x002fea0003900000 */
[----:B------:R-:W1:Y:S02]  /*8630*/  @!P0 SYNCS.PHASECHK.TRANS64 P0, [R5+URZ], R2 ;  /* 0x00000002050085a7 */ /* 0x000e64000800007f */
[----:B-1----:R-:W-:Y:S05]  /*8640*/  @!P0 BRA `(.L_x_134) ;  /* 0xfffffffc00f08947 */ /* 0x002fea000383ffff */
[----:B------:R-:W-:Y:S05]  /*8650*/  BRA `(.L_x_159) ;  /* 0xfffffff400487947 */ /* 0x000fea000383ffff */
.L_x_135:
[----:B0-----:R0:W1:Y:S02]  /*8660*/  SYNCS.PHASECHK.TRANS64.TRYWAIT P0, [R7+URZ], R4 ;  /* 0x00000004070075a7 */ /* 0x001064000800017f */
[----:B-1----:R-:W-:Y:S05]  /*8670*/  @!P0 NANOSLEEP.SYNCS 0x989680 ;  /* 0x009896800000895d */ /* 0x002fea0003900000 */
[----:B------:R-:W1:Y:S02]  /*8680*/  @!P0 SYNCS.PHASECHK.TRANS64 P0, [R7+URZ], R4 ;  /* 0x00000004070085a7 */ /* 0x000e64000800007f */
[----:B-1----:R-:W-:Y:S05]  /*8690*/  @!P0 BRA `(.L_x_135) ;  /* 0xfffffffc00f08947 */ /* 0x002fea000383ffff */
[----:B------:R-:W-:Y:S05]  /*86a0*/  BRA `(.L_x_160) ;  /* 0xfffffff400587947 */ /* 0x000fea000383ffff */
.L_x_136:
[----:B0-----:R0:W1:Y:S02]  /*86b0*/  SYNCS.PHASECHK.TRANS64.TRYWAIT P0, [R6+URZ], R5 ;  /* 0x00000005060075a7 */ /* 0x001064000800017f */
[----:B-1----:R-:W-:Y:S05]  /*86c0*/  @!P0 NANOSLEEP.SYNCS 0x989680 ;  /* 0x009896800000895d */ /* 0x002fea0003900000 */
[----:B------:R-:W1:Y:S02]  /*86d0*/  @!P0 SYNCS.PHASECHK.TRANS64 P0, [R6+URZ], R5 ;  /* 0x00000005060085a7 */ /* 0x000e64000800007f */
[----:B-1----:R-:W-:Y:S05]  /*86e0*/  @!P0 BRA `(.L_x_136) ;  /* 0xfffffffc00f08947 */ /* 0x002fea000383ffff */
[----:B------:R-:W-:Y:S05]  /*86f0*/  BRA `(.L_x_161) ;  /* 0xfffffff400687947 */ /* 0x000fea000383ffff */
.L_x_137:
[----:B0-----:R0:W1:Y:S02]  /*8700*/  SYNCS.PHASECHK.TRANS64.TRYWAIT P0, [R9+URZ], R4 ;  /* 0x00000004090075a7 */ /* 0x001064000800017f */
[----:B-1----:R-:W-:Y:S05]  /*8710*/  @!P0 NANOSLEEP.SYNCS 0x989680 ;  /* 0x009896800000895d */ /* 0x002fea0003900000 */
[----:B------:R-:W1:Y:S02]  /*8720*/  @!P0 SYNCS.PHASECHK.TRANS64 P0, [R9+URZ], R4 ;  /* 0x00000004090085a7 */ /* 0x000e64000800007f */
[----:B-1----:R-:W-:Y:S05]  /*8730*/  @!P0 BRA `(.L_x_137) ;  /* 0xfffffffc00f08947 */ /* 0x002fea000383ffff */
[----:B------:R-:W-:Y:S05]  /*8740*/  BRA `(.L_x_162) ;  /* 0xfffffff400787947 */ /* 0x000fea000383ffff */
.L_x_138:
[----:B0-----:R0:W1:Y:S02]  /*8750*/  SYNCS.PHASECHK.TRANS64.TRYWAIT P0, [R6+URZ], R5 ;  /* 0x00000005060075a7 */ /* 0x001064000800017f */
[----:B-1----:R-:W-:Y:S05]  /*8760*/  @!P0 NANOSLEEP.SYNCS 0x989680 ;  /* 0x009896800000895d */ /* 0x002fea0003900000 */
[----:B------:R-:W1:Y:S02]  /*8770*/  @!P0 SYNCS.PHASECHK.TRANS64 P0, [R6+URZ], R5 ;  /* 0x00000005060085a7 */ /* 0x000e64000800007f */
[----:B-1----:R-:W-:Y:S05]  /*8780*/  @!P0 BRA `(.L_x_138) ;  /* 0xfffffffc00f08947 */ /* 0x002fea000383ffff */
[----:B------:R-:W-:Y:S05]  /*8790*/  BRA `(.L_x_163) ;  /* 0xfffffff400887947 */ /* 0x000fea000383ffff */
.L_x_139:
[----:B0-----:R0:W1:Y:S02]  /*87a0*/  SYNCS.PHASECHK.TRANS64.TRYWAIT P0, [R9+URZ], R4 ;  /* 0x00000004090075a7 */ /* 0x001064000800017f */
[----:B-1----:R-:W-:Y:S05]  /*87b0*/  @!P0 NANOSLEEP.SYNCS 0x989680 ;  /* 0x009896800000895d */ /* 0x002fea0003900000 */
[----:B------:R-:W1:Y:S02]  /*87c0*/  @!P0 SYNCS.PHASECHK.TRANS64 P0, [R9+URZ], R4 ;  /* 0x00000004090085a7 */ /* 0x000e64000800007f */
[----:B-1----:R-:W-:Y:S05]  /*87d0*/  @!P0 BRA `(.L_x_139) ;  /* 0xfffffffc00f08947 */ /* 0x002fea000383ffff */
[----:B------:R-:W-:Y:S05]  /*87e0*/  BRA `(.L_x_164) ;  /* 0xfffffff400987947 */ /* 0x000fea000383ffff */
.L_x_140:
[----:B0-----:R0:W1:Y:S02]  /*87f0*/  SYNCS.PHASECHK.TRANS64.TRYWAIT P0, [R6+URZ], R5 ;  /* 0x00000005060075a7 */ /* 0x001064000800017f */
[----:B-1----:R-:W-:Y:S05]  /*8800*/  @!P0 NANOSLEEP.SYNCS 0x989680 ;  /* 0x009896800000895d */ /* 0x002fea0003900000 */
[----:B------:R-:W1:Y:S02]  /*8810*/  @!P0 SYNCS.PHASECHK.TRANS64 P0, [R6+URZ], R5 ;  /* 0x00000005060085a7 */ /* 0x000e64000800007f */
[----:B-1----:R-:W-:Y:S05]  /*8820*/  @!P0 BRA `(.L_x_140) ;  /* 0xfffffffc00f08947 */ /* 0x002fea000383ffff */
[----:B------:R-:W-:Y:S05]  /*8830*/  BRA `(.L_x_165) ;  /* 0xfffffff400a87947 */ /* 0x000fea000383ffff */
.L_x_141:
[----:B0-----:R0:W1:Y:S02]  /*8840*/  SYNCS.PHASECHK.TRANS64.TRYWAIT P0, [R9+URZ], R4 ;  /* 0x00000004090075a7 */ /* 0x001064000800017f */
[----:B-1----:R-:W-:Y:S05]  /*8850*/  @!P0 NANOSLEEP.SYNCS 0x989680 ;  /* 0x009896800000895d */ /* 0x002fea0003900000 */
[----:B------:R-:W1:Y:S02]  /*8860*/  @!P0 SYNCS.PHASECHK.TRANS64 P0, [R9+URZ], R4 ;  /* 0x00000004090085a7 */ /* 0x000e64000800007f */
[----:B-1----:R-:W-:Y:S05]  /*8870*/  @!P0 BRA `(.L_x_141) ;  /* 0xfffffffc00f08947 */ /* 0x002fea000383ffff */
[----:B------:R-:W-:Y:S05]  /*8880*/  BRA `(.L_x_166) ;  /* 0xfffffff400b87947 */ /* 0x000fea000383ffff */
.L_x_142:
[----:B0-----:R0:W1:Y:S02]  /*8890*/  SYNCS.PHASECHK.TRANS64.TRYWAIT P0, [R6+URZ], R5 ;  /* 0x00000005060075a7 */ /* 0x001064000800017f */
[----:B-1----:R-:W-:Y:S05]  /*88a0*/  @!P0 NANOSLEEP.SYNCS 0x989680 ;  /* 0x009896800000895d */ /* 0x002fea0003900000 */
[----:B------:R-:W1:Y:S02]  /*88b0*/  @!P0 SYNCS.PHASECHK.TRANS64 P0, [R6+URZ], R5 ;  /* 0x00000005060085a7 */ /* 0x000e64000800007f */
[----:B-1----:R-:W-:Y:S05]  /*88c0*/  @!P0 BRA `(.L_x_142) ;  /* 0xfffffffc00f08947 */ /* 0x002fea000383ffff */
[----:B------:R-:W-:Y:S05]  /*88d0*/  BRA `(.L_x_167) ;  /* 0xfffffff400c87947 */ /* 0x000fea000383ffff */
.L_x_143:
[----:B0-----:R0:W1:Y:S02]  /*88e0*/  SYNCS.PHASECHK.TRANS64.TRYWAIT P0, [R9+URZ], R4 ;  /* 0x00000004090075a7 */ /* 0x001064000800017f */
[----:B-1----:R-:W-:Y:S05]  /*88f0*/  @!P0 NANOSLEEP.SYNCS 0x989680 ;  /* 0x009896800000895d */ /* 0x002fea0003900000 */
[----:B------:R-:W1:Y:S02]  /*8900*/  @!P0 SYNCS.PHASECHK.TRANS64 P0, [R9+URZ], R4 ;  /* 0x00000004090085a7 */ /* 0x000e64000800007f */
[----:B-1----:R-:W-:Y:S05]  /*8910*/  @!P0 BRA `(.L_x_143) ;  /* 0xfffffffc00f08947 */ /* 0x002fea000383ffff */
[----:B------:R-:W-:Y:S05]  /*8920*/  BRA `(.L_x_168) ;  /* 0xfffffff400d87947 */ /* 0x000fea000383ffff */
.L_x_144:
[----:B0-----:R0:W1:Y:S02]  /*8930*/  SYNCS.PHASECHK.TRANS64.TRYWAIT P0, [R6+URZ], R5 ;  /* 0x00000005060075a7 */ /* 0x001064000800017f */
[----:B-1----:R-:W-:Y:S05]  /*8940*/  @!P0 NANOSLEEP.SYNCS 0x989680 ;  /* 0x009896800000895d */ /* 0x002fea0003900000 */
[----:B------:R-:W1:Y:S02]  /*8950*/  @!P0 SYNCS.PHASECHK.TRANS64 P0, [R6+URZ], R5 ;  /* 0x00000005060085a7 */ /* 0x000e64000800007f */
[----:B-1----:R-:W-:Y:S05]  /*8960*/  @!P0 BRA `(.L_x_144) ;  /* 0xfffffffc00f08947 */ /* 0x002fea000383ffff */
[----:B------:R-:W-:Y:S05]  /*8970*/  BRA `(.L_x_169) ;  /* 0xfffffff400e87947 */ /* 0x000fea000383ffff */
.L_x_145:
[----:B0-----:R0:W1:Y:S02]  /*8980*/  SYNCS.PHASECHK.TRANS64.TRYWAIT P0, [R9+URZ], R4 ;  /* 0x00000004090075a7 */ /* 0x001064000800017f */
[----:B-1----:R-:W-:Y:S05]  /*8990*/  @!P0 NANOSLEEP.SYNCS 0x989680 ;  /* 0x009896800000895d */ /* 0x002fea0003900000 */
[----:B------:R-:W1:Y:S02]  /*89a0*/  @!P0 SYNCS.PHASECHK.TRANS64 P0, [R9+URZ], R4 ;  /* 0x00000004090085a7 */ /* 0x000e64000800007f */
[----:B-1----:R-:W-:Y:S05]  /*89b0*/  @!P0 BRA `(.L_x_145) ;  /* 0xfffffffc00f08947 */ /* 0x002fea000383ffff */
[----:B------:R-:W-:Y:S05]  /*89c0*/  BRA `(.L_x_170) ;  /* 0xfffffff400f87947 */ /* 0x000fea000383ffff */
.L_x_146:
[----:B0-----:R0:W1:Y:S02]  /*89d0*/  SYNCS.PHASECHK.TRANS64.TRYWAIT P0, [R6+URZ], R5 ;  /* 0x00000005060075a7 */ /* 0x001064000800017f */
[----:B-1----:R-:W-:Y:S05]  /*89e0*/  @!P0 NANOSLEEP.SYNCS 0x989680 ;  /* 0x009896800000895d */ /* 0x002fea0003900000 */
[----:B------:R-:W1:Y:S02]  /*89f0*/  @!P0 SYNCS.PHASECHK.TRANS64 P0, [R6+URZ], R5 ;  /* 0x00000005060085a7 */ /* 0x000e64000800007f */
[----:B-1----:R-:W-:Y:S05]  /*8a00*/  @!P0 BRA `(.L_x_146) ;  /* 0xfffffffc00f08947 */ /* 0x002fea000383ffff */
[----:B------:R-:W-:Y:S05]  /*8a10*/  BRA `(.L_x_171) ;  /* 0xfffffff800007947 */ /* 0x000fea000383ffff */
.L_x_172:
[----:B------:R-:W-:-:S00]  /*8a20*/  BRA `(.L_x_172) ;  /* 0xfffffffc00fc7947 */ /* 0x000fc0000383ffff */
[----:B------:R-:W-:-:S00]  /*8a30*/  NOP ;  /* 0x0000000000007918 */ /* 0x000fc00000000000 */
        /* <DEDUP_REMOVED lines=12> */
.L_x_173:


//--------------------- .nv.global.init           --------------------------
	.section	.nv.global.init,"aw",@progbits
.nv.global.init:
	.type		$str$24,@object
	.size		$str$24,($str$25 - $str$24)
$str$24:
        /*0000*/ 	.byte	0x28, 0x61, 0x64, 0x64, 0x72, 0x65, 0x73, 0x73, 0x20, 0x26, 0x20, 0x6d, 0x61, 0x73, 0x6b, 0x29
        /*0010*/ 	.byte	0x20, 0x3d, 0x3d, 0x20, 0x30, 0x00
	.type		$str$25,@object
	.size		$str$25,(__unnamed_1 - $str$25)
$str$25:
        /*0016*/ 	.byte	0x2f, 0x74, 0x6d, 0x70, 0x2f, 0x63, 0x75, 0x74, 0x6c, 0x61, 0x73, 0x73, 0x5f, 0x73, 0x77, 0x65
        /*0026*/ 	.byte	0x65, 0x70, 0x5f, 0x73, 0x72, 0x63, 0x2f, 0x69, 0x6e, 0x63, 0x6c, 0x75, 0x64, 0x65, 0x2f, 0x63
        /*0036*/ 	.byte	0x75, 0x74, 0x65, 0x2f, 0x70, 0x6f, 0x69, 0x6e, 0x74, 0x65, 0x72, 0x5f, 0x66, 0x6c, 0x61, 0x67
        /*0046*/ 	.byte	0x67, 0x65, 0x64, 0x2e, 0x68, 0x70, 0x70, 0x00
	.type		__unnamed_1,@object
	.size		__unnamed_1,(__unnamed_2 - __unnamed_1)
__unnamed_1:
        /*004e*/ 	.byte	0x61, 0x75, 0x74, 0x6f, 0x20, 0x63, 0x75, 0x74, 0x65, 0x3a, 0x3a, 0x61, 0x73, 0x5f, 0x70, 0x6f
        /* <DEDUP_REMOVED lines=28> */
        /*021e*/ 	.byte	0x00
	.type		__unnamed_2,@object
	.size		__unnamed_2,(.L_1 - __unnamed_2)
__unnamed_2:
        /* <DEDUP_REMOVED lines=29> */
        /*03ef*/ 	.byte	0x26, 0x5d, 0x00
.L_1:


//--------------------- .nv.shared._ZN7cutlass13device_kernelINS_4gemm6kernel13GemmUniversalIN4cute5tupleIJiiiiEEENS1_10collective13CollectiveMmaINS1_39MainloopSm90TmaGmmaRmemAWarpSpecializedILi14ENS5_IJNS4_1CILi1EEESB_SB_EEENS1_32KernelTmaWarpSpecializedPingpongEEENS5_IJNSA_ILi64EEESF_NSA_ILi128EEEEEENS_12float_e4m3_tENS5_IJlSB_lEEESI_NS5_IJSB_llEEENS4_8TiledMMAINS4_8MMA_AtomIJNS4_4SM904GMMA30MMA_64x64x32_F32E4M3E4M3_RS_TNILNSO_7ScaleInE1ELSQ_1EEEEEENS4_6LayoutISC_NS5_IJNSA_ILi0EEESU_SU_EEEEENS5_IJNS4_10UnderscoreESX_SX_EEEEENS4_13SM90_TMA_LOADENS4_14ComposedLayoutINS4_7SwizzleILi3ELi4ELi3EEENS4_18smem_ptr_flag_bitsILi8EEENST_INS5_IJNSA_ILi8EEESG_EEENS5_IJSG_SB_EEEEEEEvNS4_8identityES10_NS11_INS12_ILi2ELi4ELi3EEES15_NST_INS5_IJSF_S16_EEENS5_IJSB_SF_EEEEEEENS4_9Copy_AtomIJNS4_39AutoVectorizingCopyWithAssumedAlignmentILi128EEESI_EEES1B_EENS_8epilogue10collective6detail29Sm90TmaWarpSpecializedAdapterINS1N_15DefaultEpilogueISI_SJ_SJ_NS1M_6thread17LinearCombinationISI_Li1EffLNS1R_9ScaleType4KindE0ELNS_15FloatRoundStyleE2ESI_EENS1_15EpilogueDefaultEEEEEvvEEEEvNT_6ParamsE --------------------------
	.section	.nv.shared._ZN7cutlass13device_kernelINS_4gemm6kernel13GemmUniversalIN4cute5tupleIJiiiiEEENS1_10collective13CollectiveMmaINS1_39MainloopSm90TmaGmmaRmemAWarpSpecializedILi14ENS5_IJNS4_1CILi1EEESB_SB_EEENS1_32KernelTmaWarpSpecializedPingpongEEENS5_IJNSA_ILi64EEESF_NSA_ILi128EEEEEENS_12float_e4m3_tENS5_IJlSB_lEEESI_NS5_IJSB_llEEENS4_8TiledMMAINS4_8MMA_AtomIJNS4_4SM904GMMA30MMA_64x64x32_F32E4M3E4M3_RS_TNILNSO_7ScaleInE1ELSQ_1EEEEEENS4_6LayoutISC_NS5_IJNSA_ILi0EEESU_SU_EEEEENS5_IJNS4_10UnderscoreESX_SX_EEEEENS4_13SM90_TMA_LOADENS4_14ComposedLayoutINS4_7SwizzleILi3ELi4ELi3EEENS4_18smem_ptr_flag_bitsILi8EEENST_INS5_IJNSA_ILi8EEESG_EEENS5_IJSG_SB_EEEEEEEvNS4_8identityES10_NS11_INS12_ILi2ELi4ELi3EEES15_NST_INS5_IJSF_S16_EEENS5_IJSB_SF_EEEEEEENS4_9Copy_AtomIJNS4_39AutoVectorizingCopyWithAssumedAlignmentILi128EEESI_EEES1B_EENS_8epilogue10collective6detail29Sm90TmaWarpSpecializedAdapterINS1N_15DefaultEpilogueISI_SJ_SJ_NS1M_6thread17LinearCombinationISI_Li1EffLNS1R_9ScaleType4KindE0ELNS_15FloatRoundStyleE2ESI_EENS1_15EpilogueDefaultEEEEEvvEEEEvNT_6ParamsE,"aw",@nobits
	.sectionflags	@""
	.align	16
	.zero		1024


//--------------------- .nv.shared.reserved.0     --------------------------
	.section	.nv.shared.reserved.0,"aw",@nobits
	.weak		__nv_reservedSMEM_offset_0_alias
	.size		__nv_reservedSMEM_offset_0_alias, 0, 0
	.other		__nv_reservedSMEM_offset_0_alias,@"STO_CUDA_RESERVED_SHARED STV_DEFAULT"
__nv_reservedSMEM_offset_0_alias:
	.zero		0


//--------------------- .nv.global                --------------------------
	.section	.nv.global,"aw",@nobits
.nv.global:
	.type		_ZN40_INTERNAL_92b57dbb_4_k_cu_58ab78a4_213914cute1_E,@object
	.size		_ZN40_INTERNAL_92b57dbb_4_k_cu_58ab78a4_213914cute1_E,(_ZN40_INTERNAL_92b57dbb_4_k_cu_58ab78a4_213914cuda3std3__45__cpo6cbeginE - _ZN40_INTERNAL_92b57dbb_4_k_cu_58ab78a4_213914cute1_E)
_ZN40_INTERNAL_92b57dbb_4_k_cu_58ab78a4_213914cute1_E:
	.zero		1
	.type		_ZN40_INTERNAL_92b57dbb_4_k_cu_58ab78a4_213914cuda3std3__45__cpo6cbeginE,@object
	.size		_ZN40_INTERNAL_92b57dbb_4_k_cu_58ab78a4_213914cuda3std3__45__cpo6cbeginE,(_ZN40_INTERNAL_92b57dbb_4_k_cu_58ab78a4_213914cuda3std3__48in_placeE - _ZN40_INTERNAL_92b57dbb_4_k_cu_58ab78a4_213914cuda3std3__45__cpo6cbeginE)
_ZN40_INTERNAL_92b57dbb_4_k_cu_58ab78a4_213914cuda3std3__45__cpo6cbeginE:
	.zero		1
	.type		_ZN40_INTERNAL_92b57dbb_4_k_cu_58ab78a4_213914cuda3std3__48in_placeE,@object
	.size		_ZN40_INTERNAL_92b57dbb_4_k_cu_58ab78a4_213914cuda3std3__48in_placeE,(_ZN40_INTERNAL_92b57dbb_4_k_cu_58ab78a4_213914cuda3std6ranges3__45__cpo9iter_moveE - _ZN40_INTERNAL_92b57dbb_4_k_cu_58ab78a4_213914cuda3std3__48in_placeE)
_ZN40_INTERNAL_92b57dbb_4_k_cu_58ab78a4_213914cuda3std3__48in_placeE:
	.zero		1
	.type		_ZN40_INTERNAL_92b57dbb_4_k_cu_58ab78a4_213914cuda3std6ranges3__45__cpo9iter_moveE,@object
	.size		_ZN40_INTERNAL_92b57dbb_4_k_cu_58ab78a4_213914cuda3std6ranges3__45__cpo9iter_moveE,(_ZN40_INTERNAL_92b57dbb_4_k_cu_58ab78a4_213914cuda3std3__45__cpo5beginE - _ZN40_INTERNAL_92b57dbb_4_k_cu_58ab78a4_213914cuda3std6ranges3__45__cpo9iter_moveE)
_ZN40_INTERNAL_92b57dbb_4_k_cu_58ab78a4_213914cuda3std6ranges3__45__cpo9iter_moveE:
	.zero		1
	.type		_ZN40_INTERNAL_92b57dbb_4_k_cu_58ab78a4_213914cuda3std3__45__cpo5beginE,@object
	.size		_ZN40_INTERNAL_92b57dbb_4_k_cu_58ab78a4_213914cuda3std3__45__cpo5beginE,(_ZN40_INTERNAL_92b57dbb_4_k_cu_58ab78a4_213914cuda3std3__442_GLOBAL__N__92b57dbb_4_k_cu_58ab78a4_213916ignoreE - _ZN40_INTERNAL_92b57dbb_4_k_cu_58ab78a4_213914cuda3std3__45__cpo5beginE)
_ZN40_INTERNAL_92b57dbb_4_k_cu_58ab78a4_213914cuda3std3__45__cpo5beginE:
	.zero		1
	.type		_ZN40_INTERNAL_92b57dbb_4_k_cu_58ab78a4_213914cuda3std3__442_GLOBAL__N__92b57dbb_4_k_cu_58ab78a4_213916ignoreE,@object
	.size		_ZN40_INTERNAL_92b57dbb_4_k_cu_58ab78a4_213914cuda3std3__442_GLOBAL__N__92b57dbb_4_k_cu_58ab78a4_213916ignoreE,(_ZN40_INTERNAL_92b57dbb_4_k_cu_58ab78a4_213914cute7productE - _ZN40_INTERNAL_92b57dbb_4_k_cu_58ab78a4_213914cuda3std3__442_GLOBAL__N__92b57dbb_4_k_cu_58ab78a4_213916ignoreE)
_ZN40_INTERNAL_92b57dbb_4_k_cu_58ab78a4_213914cuda3std3__442_GLOBAL__N__92b57dbb_4_k_cu_58ab78a4_213916ignoreE:
	.zero		1
	.type		_ZN40_INTERNAL_92b57dbb_4_k_cu_58ab78a4_213914cute7productE,@object
	.size		_ZN40_INTERNAL_92b57dbb_4_k_cu_58ab78a4_213914cute7productE,(_ZN40_INTERNAL_92b57dbb_4_k_cu_58ab78a4_213914cuda3std3__45__cpo3endE - _ZN40_INTERNAL_92b57dbb_4_k_cu_58ab78a4_213914cute7productE)
_ZN40_INTERNAL_92b57dbb_4_k_cu_58ab78a4_213914cute7productE:
	.zero		1
	.type		_ZN40_INTERNAL_92b57dbb_4_k_cu_58ab78a4_213914cuda3std3__45__cpo3endE,@object
	.size		_ZN40_INTERNAL_92b57dbb_4_k_cu_58ab78a4_213914cuda3std3__45__cpo3endE,(_ZN40_INTERNAL_92b57dbb_4_k_cu_58ab78a4_213914cuda3std3__419piecewise_constructE - _ZN40_INTERNAL_92b57dbb_4_k_cu_58ab78a4_213914cuda3std3__45__cpo3endE)
_ZN40_INTERNAL_92b57dbb_4_k_cu_58ab78a4_213914cuda3std3__45__cpo3endE:
	.zero		1
	.type		_ZN40_INTERNAL_92b57dbb_4_k_cu_58ab78a4_213914cuda3std3__419piecewise_constructE,@object
	.size		_ZN40_INTERNAL_92b57dbb_4_k_cu_58ab78a4_213914cuda3std3__419piecewise_constructE,(_ZN40_INTERNAL_92b57dbb_4_k_cu_58ab78a4_213914cuda3std3__45__cpo4cendE - _ZN40_INTERNAL_92b57dbb_4_k_cu_58ab78a4_213914cuda3std3__419piecewise_constructE)
_ZN40_INTERNAL_92b57dbb_4_k_cu_58ab78a4_213914cuda3std3__419piecewise_constructE:
	.zero		1
	.type		_ZN40_INTERNAL_92b57dbb_4_k_cu_58ab78a4_213914cuda3std3__45__cpo4cendE,@object
	.size		_ZN40_INTERNAL_92b57dbb_4_k_cu_58ab78a4_213914cuda3std3__45__cpo4cendE,(_ZN40_INTERNAL_92b57dbb_4_k_cu_58ab78a4_213914cuda3std6ranges3__45__cpo4swapE - _ZN40_INTERNAL_92b57dbb_4_k_cu_58ab78a4_213914cuda3std3__45__cpo4cendE)
_ZN40_INTERNAL_92b57dbb_4_k_cu_58ab78a4_213914cuda3std3__45__cpo4cendE:
	.zero		1
	.type		_ZN40_INTERNAL_92b57dbb_4_k_cu_58ab78a4_213914cuda3std6ranges3__45__cpo4swapE,@object
	.size		_ZN40_INTERNAL_92b57dbb_4_k_cu_58ab78a4_213914cuda3std6ranges3__45__cpo4swapE,(.L_9 - _ZN40_INTERNAL_92b57dbb_4_k_cu_58ab78a4_213914cuda3std6ranges3__45__cpo4swapE)
_ZN40_INTERNAL_92b57dbb_4_k_cu_58ab78a4_213914cuda3std6ranges3__45__cpo4swapE:
	.zero		1
.L_9:


//--------------------- .nv.constant0._ZN7cutlass13device_kernelINS_4gemm6kernel13GemmUniversalIN4cute5tupleIJiiiiEEENS1_10collective13CollectiveMmaINS1_39MainloopSm90TmaGmmaRmemAWarpSpecializedILi14ENS5_IJNS4_1CILi1EEESB_SB_EEENS1_32KernelTmaWarpSpecializedPingpongEEENS5_IJNSA_ILi64EEESF_NSA_ILi128EEEEEENS_12float_e4m3_tENS5_IJlSB_lEEESI_NS5_IJSB_llEEENS4_8TiledMMAINS4_8MMA_AtomIJNS4_4SM904GMMA30MMA_64x64x32_F32E4M3E4M3_RS_TNILNSO_7ScaleInE1ELSQ_1EEEEEENS4_6LayoutISC_NS5_IJNSA_ILi0EEESU_SU_EEEEENS5_IJNS4_10UnderscoreESX_SX_EEEEENS4_13SM90_TMA_LOADENS4_14ComposedLayoutINS4_7SwizzleILi3ELi4ELi3EEENS4_18smem_ptr_flag_bitsILi8EEENST_INS5_IJNSA_ILi8EEESG_EEENS5_IJSG_SB_EEEEEEEvNS4_8identityES10_NS11_INS12_ILi2ELi4ELi3EEES15_NST_INS5_IJSF_S16_EEENS5_IJSB_SF_EEEEEEENS4_9Copy_AtomIJNS4_39AutoVectorizingCopyWithAssumedAlignmentILi128EEESI_EEES1B_EENS_8epilogue10collective6detail29Sm90TmaWarpSpecializedAdapterINS1N_15DefaultEpilogueISI_SJ_SJ_NS1M_6thread17LinearCombinationISI_Li1EffLNS1R_9ScaleType4KindE0ELNS_15FloatRoundStyleE2ESI_EENS1_15EpilogueDefaultEEEEEvvEEEEvNT_6ParamsE --------------------------
	.section	.nv.constant0._ZN7cutlass13device_kernelINS_4gemm6kernel13GemmUniversalIN4cute5tupleIJiiiiEEENS1_10collective13CollectiveMmaINS1_39MainloopSm90TmaGmmaRmemAWarpSpecializedILi14ENS5_IJNS4_1CILi1EEESB_SB_EEENS1_32KernelTmaWarpSpecializedPingpongEEENS5_IJNSA_ILi64EEESF_NSA_ILi128EEEEEENS_12float_e4m3_tENS5_IJlSB_lEEESI_NS5_IJSB_llEEENS4_8TiledMMAINS4_8MMA_AtomIJNS4_4SM904GMMA30MMA_64x64x32_F32E4M3E4M3_RS_TNILNSO_7ScaleInE1ELSQ_1EEEEEENS4_6LayoutISC_NS5_IJNSA_ILi0EEESU_SU_EEEEENS5_IJNS4_10UnderscoreESX_SX_EEEEENS4_13SM90_TMA_LOADENS4_14ComposedLayoutINS4_7SwizzleILi3ELi4ELi3EEENS4_18smem_ptr_flag_bitsILi8EEENST_INS5_IJNSA_ILi8EEESG_EEENS5_IJSG_SB_EEEEEEEvNS4_8identityES10_NS11_INS12_ILi2ELi4ELi3EEES15_NST_INS5_IJSF_S16_EEENS5_IJSB_SF_EEEEEEENS4_9Copy_AtomIJNS4_39AutoVectorizingCopyWithAssumedAlignmentILi128EEESI_EEES1B_EENS_8epilogue10collective6detail29Sm90TmaWarpSpecializedAdapterINS1N_15DefaultEpilogueISI_SJ_SJ_NS1M_6thread17LinearCombinationISI_Li1EffLNS1R_9ScaleType4KindE0ELNS_15FloatRoundStyleE2ESI_EENS1_15EpilogueDefaultEEEEEvvEEEEvNT_6ParamsE,"a",@progbits
	.sectionflags	@""
	.align	4
.nv.constant0._ZN7cutlass13device_kernelINS_4gemm6kernel13GemmUniversalIN4cute5tupleIJiiiiEEENS1_10collective13CollectiveMmaINS1_39MainloopSm90TmaGmmaRmemAWarpSpecializedILi14ENS5_IJNS4_1CILi1EEESB_SB_EEENS1_32KernelTmaWarpSpecializedPingpongEEENS5_IJNSA_ILi64EEESF_NSA_ILi128EEEEEENS_12float_e4m3_tENS5_IJlSB_lEEESI_NS5_IJSB_llEEENS4_8TiledMMAINS4_8MMA_AtomIJNS4_4SM904GMMA30MMA_64x64x32_F32E4M3E4M3_RS_TNILNSO_7ScaleInE1ELSQ_1EEEEEENS4_6LayoutISC_NS5_IJNSA_ILi0EEESU_SU_EEEEENS5_IJNS4_10UnderscoreESX_SX_EEEEENS4_13SM90_TMA_LOADENS4_14ComposedLayoutINS4_7SwizzleILi3ELi4ELi3EEENS4_18smem_ptr_flag_bitsILi8EEENST_INS5_IJNSA_ILi8EEESG_EEENS5_IJSG_SB_EEEEEEEvNS4_8identityES10_NS11_INS12_ILi2ELi4ELi3EEES15_NST_INS5_IJSF_S16_EEENS5_IJSB_SF_EEEEEEENS4_9Copy_AtomIJNS4_39AutoVectorizingCopyWithAssumedAlignmentILi128EEESI_EEES1B_EENS_8epilogue10collective6detail29Sm90TmaWarpSpecializedAdapterINS1N_15DefaultEpilogueISI_SJ_SJ_NS1M_6thread17LinearCombinationISI_Li1EffLNS1R_9ScaleType4KindE0ELNS_15FloatRoundStyleE2ESI_EENS1_15EpilogueDefaultEEEEEvvEEEEvNT_6ParamsE:
	.zero		1664


//--------------------- SYMBOLS --------------------------

	.type		.nv.reservedSmem.offset0,@object
	.size		.nv.reservedSmem.offset0,0x4
	.type		__assertfail,@function
